	.headerflags	@"EF_CUDA_TEXMODE_UNIFIED EF_CUDA_64BIT_ADDRESS EF_CUDA_ACCELERATORS EF_CUDA_SM90 EF_CUDA_VIRTUAL_SM(EF_CUDA_SM90)"
	.elftype	@"ET_EXEC"


//--------------------- .nv.info                  --------------------------
	.section	.nv.info,"",@"SHT_CUDA_INFO"
	.align	4


	//----- nvinfo : EIATTR_REGCOUNT
	.align		4
        /*0000*/ 	.byte	0x04, 0x2f
        /*0002*/ 	.short	(.L_3 - .L_2)
	.align		4
.L_2:
        /*0004*/ 	.word	index@(triton_poi_fused__native_batch_norm_legit_no_training_mul_softplus_tanh_8)
        /*0008*/ 	.word	0x0000003d


	//----- nvinfo : EIATTR_MIN_STACK_SIZE
	.align		4
.L_3:
        /*000c*/ 	.byte	0x04, 0x12
        /*000e*/ 	.short	(.L_5 - .L_4)
	.align		4
.L_4:
        /*0010*/ 	.word	index@(triton_poi_fused__native_batch_norm_legit_no_training_mul_softplus_tanh_8)
        /*0014*/ 	.word	0x00000000


	//----- nvinfo : EIATTR_FRAME_SIZE
	.align		4
.L_5:
        /*0018*/ 	.byte	0x04, 0x11
        /*001a*/ 	.short	(.L_7 - .L_6)
	.align		4
.L_6:
        /*001c*/ 	.word	index@(triton_poi_fused__native_batch_norm_legit_no_training_mul_softplus_tanh_8)
        /*0020*/ 	.word	0x00000000


	//----- nvinfo : EIATTR_MIN_STACK_SIZE
	.align		4
.L_7:
        /*0024*/ 	.byte	0x04, 0x12
        /*0026*/ 	.short	(.L_9 - .L_8)
	.align		4
.L_8:
        /*0028*/ 	.word	index@(triton_poi_fused__native_batch_norm_legit_no_training_mul_softplus_tanh_8)
        /*002c*/ 	.word	0x00000000
.L_9:


//--------------------- .nv.info.triton_poi_fused__native_batch_norm_legit_no_training_mul_softplus_tanh_8 --------------------------
	.section	.nv.info.triton_poi_fused__native_batch_norm_legit_no_training_mul_softplus_tanh_8,"",@"SHT_CUDA_INFO"
	.sectionflags	@""
	.align	4


	//----- nvinfo : EIATTR_CUDA_API_VERSION
	.align		4
        /*0000*/ 	.byte	0x04, 0x37
        /*0002*/ 	.short	(.L_11 - .L_10)
.L_10:
        /*0004*/ 	.word	0x0000007c


	//----- nvinfo : EIATTR_KPARAM_INFO
	.align		4
.L_11:
        /*0008*/ 	.byte	0x04, 0x17
        /*000a*/ 	.short	(.L_13 - .L_12)
.L_12:
        /*000c*/ 	.word	0x00000000
        /*0010*/ 	.short	0x0007
        /*0012*/ 	.short	0x0034
        /*0014*/ 	.byte	0x00, 0xf0, 0x11, 0x00


	//----- nvinfo : EIATTR_KPARAM_INFO
	.align		4
.L_13:
        /*0018*/ 	.byte	0x04, 0x17
        /*001a*/ 	.short	(.L_15 - .L_14)
.L_14:
        /*001c*/ 	.word	0x00000000
        /*0020*/ 	.short	0x0006
        /*0022*/ 	.short	0x0030
        /*0024*/ 	.byte	0x00, 0xf0, 0x11, 0x00


	//----- nvinfo : EIATTR_KPARAM_INFO
	.align		4
.L_15:
        /*0028*/ 	.byte	0x04, 0x17
        /*002a*/ 	.short	(.L_17 - .L_16)
.L_16:
        /*002c*/ 	.word	0x00000000
        /*0030*/ 	.short	0x0005
        /*0032*/ 	.short	0x0028
        /*0034*/ 	.byte	0x00, 0xf4, 0x21, 0x00


	//----- nvinfo : EIATTR_KPARAM_INFO
	.align		4
.L_17:
        /*0038*/ 	.byte	0x04, 0x17
        /*003a*/ 	.short	(.L_19 - .L_18)
.L_18:
        /*003c*/ 	.word	0x00000000
        /*0040*/ 	.short	0x0004
        /*0042*/ 	.short	0x0020
        /*0044*/ 	.byte	0x00, 0xf4, 0x21, 0x00


	//----- nvinfo : EIATTR_KPARAM_INFO
	.align		4
.L_19:
        /*0048*/ 	.byte	0x04, 0x17
        /*004a*/ 	.short	(.L_21 - .L_20)
.L_20:
        /*004c*/ 	.word	0x00000000
        /*0050*/ 	.short	0x0003
        /*0052*/ 	.short	0x0018
        /*0054*/ 	.byte	0x00, 0xf4, 0x21, 0x00


	//----- nvinfo : EIATTR_KPARAM_INFO
	.align		4
.L_21:
        /*0058*/ 	.byte	0x04, 0x17
        /*005a*/ 	.short	(.L_23 - .L_22)
.L_22:
        /*005c*/ 	.word	0x00000000
        /*0060*/ 	.short	0x0002
        /*0062*/ 	.short	0x0010
        /*0064*/ 	.byte	0x00, 0xf4, 0x21, 0x00


	//----- nvinfo : EIATTR_KPARAM_INFO
	.align		4
.L_23:
        /*0068*/ 	.byte	0x04, 0x17
        /*006a*/ 	.short	(.L_25 - .L_24)
.L_24:
        /*006c*/ 	.word	0x00000000
        /*0070*/ 	.short	0x0001
        /*0072*/ 	.short	0x0008
        /*0074*/ 	.byte	0x00, 0xf4, 0x21, 0x00


	//----- nvinfo : EIATTR_KPARAM_INFO
	.align		4
.L_25:
        /*0078*/ 	.byte	0x04, 0x17
        /*007a*/ 	.short	(.L_27 - .L_26)
.L_26:
        /*007c*/ 	.word	0x00000000
        /*0080*/ 	.short	0x0000
        /*0082*/ 	.short	0x0000
        /*0084*/ 	.byte	0x00, 0xf4, 0x21, 0x00


	//----- nvinfo : EIATTR_SPARSE_MMA_MASK
	.align		4
.L_27:
        /*0088*/ 	.byte	0x03, 0x50
        /*008a*/ 	.short	0x0000


	//----- nvinfo : EIATTR_MAXREG_COUNT
	.align		4
        /*008c*/ 	.byte	0x03, 0x1b
        /*008e*/ 	.short	0x00ff


	//----- nvinfo : EIATTR_EXIT_INSTR_OFFSETS
	.align		4
        /*0090*/ 	.byte	0x04, 0x1c
        /*0092*/ 	.short	(.L_29 - .L_28)


	//   ....[0]....
.L_28:
        /*0094*/ 	.word	0x000049e0


	//   ....[1]....
        /*0098*/ 	.word	0x00004a30


	//----- nvinfo : EIATTR_REQNTID
	.align		4
.L_29:
        /*009c*/ 	.byte	0x04, 0x10
        /*009e*/ 	.short	(.L_31 - .L_30)
.L_30:
        /*00a0*/ 	.word	0x00000100
        /*00a4*/ 	.word	0x00000001
        /*00a8*/ 	.word	0x00000001


	//----- nvinfo : EIATTR_CRS_STACK_SIZE
	.align		4
.L_31:
        /*00ac*/ 	.byte	0x04, 0x1e
        /*00ae*/ 	.short	(.L_33 - .L_32)
.L_32:
        /*00b0*/ 	.word	0x00000000


	//----- nvinfo : EIATTR_CBANK_PARAM_SIZE
	.align		4
.L_33:
        /*00b4*/ 	.byte	0x03, 0x19
        /*00b6*/ 	.short	0x0038


	//----- nvinfo : EIATTR_PARAM_CBANK
	.align		4
        /*00b8*/ 	.byte	0x04, 0x0a
        /*00ba*/ 	.short	(.L_35 - .L_34)
	.align		4
.L_34:
        /*00bc*/ 	.word	index@(.nv.constant0.triton_poi_fused__native_batch_norm_legit_no_training_mul_softplus_tanh_8)
        /*00c0*/ 	.short	0x0210
        /*00c2*/ 	.short	0x0038


	//----- nvinfo : EIATTR_SW_WAR
	.align		4
.L_35:
        /*00c4*/ 	.byte	0x04, 0x36
        /*00c6*/ 	.short	(.L_37 - .L_36)
.L_36:
        /*00c8*/ 	.word	0x00000008
.L_37:


//--------------------- .nv.callgraph             --------------------------
	.section	.nv.callgraph,"",@"SHT_CUDA_CALLGRAPH"
	.align	4
	.sectionentsize	8
	.align		4
        /*0000*/ 	.word	0x00000000
	.align		4
        /*0004*/ 	.word	0xffffffff
	.align		4
        /*0008*/ 	.word	0x00000000
	.align		4
        /*000c*/ 	.word	0xfffffffe
	.align		4
        /*0010*/ 	.word	0x00000000
	.align		4
        /*0014*/ 	.word	0xfffffffd
	.align		4
        /*0018*/ 	.word	0x00000000
	.align		4
        /*001c*/ 	.word	0xfffffffc


//--------------------- .nv.constant4             --------------------------
	.section	.nv.constant4,"a",@progbits
	.align	8
	.align		8
.nv.constant4:
        /*0000*/ 	.dword	_$_str
	.align		8
        /*0008*/ 	.dword	_$_str_$_2


//--------------------- .text.triton_poi_fused__native_batch_norm_legit_no_training_mul_softplus_tanh_8 --------------------------
	.section	.text.triton_poi_fused__native_batch_norm_legit_no_training_mul_softplus_tanh_8,"ax",@progbits
	.sectionflags	@"SHF_BARRIERS=1"
	.align	128
        .global         triton_poi_fused__native_batch_norm_legit_no_training_mul_softplus_tanh_8
        .type           triton_poi_fused__native_batch_norm_legit_no_training_mul_softplus_tanh_8,@function
        .size           triton_poi_fused__native_batch_norm_legit_no_training_mul_softplus_tanh_8,(.L_x_81 - triton_poi_fused__native_batch_norm_legit_no_training_mul_softplus_tanh_8)
        .other          triton_poi_fused__native_batch_norm_legit_no_training_mul_softplus_tanh_8,@"STO_CUDA_ENTRY STV_DEFAULT"
triton_poi_fused__native_batch_norm_legit_no_training_mul_softplus_tanh_8:
.text.triton_poi_fused__native_batch_norm_legit_no_training_mul_softplus_tanh_8:
[----:B------:R-:W0:Y:S01]  /*0000*/  LDC R1, c[0x0][0x28] ;  /* 0x00000a00ff017b82 */ /* 0x000e220000000800 */
[----:B------:R-:W1:Y:S07]  /*0010*/  S2R R0, SR_TID.X ;  /* 0x0000000000007919 */ /* 0x000e6e0000002100 */
[----:B------:R-:W2:Y:S01]  /*0020*/  S2UR UR5, SR_CTAID.X ;  /* 0x00000000000579c3 */ /* 0x000ea20000002500 */
[----:B------:R-:W-:Y:S02]  /*0030*/  CS2R R24, SRZ ;  /* 0x0000000000187805 */ /* 0x000fe4000001ff00 */
[----:B------:R-:W-:Y:S01]  /*0040*/  CS2R R26, SRZ ;  /* 0x00000000001a7805 */ /* 0x000fe2000001ff00 */
[----:B------:R-:W-:-:S04]  /*0050*/  ULDC.64 UR8, c[0x0][0x208] ;  /* 0x0000820000087ab9 */ /* 0x000fc80000000a00 */
[----:B------:R-:W3:Y:S08]  /*0060*/  LDC.64 R4, c[0x0][0x220] ;  /* 0x00008800ff047b82 */ /* 0x000ef00000000a00 */
[----:B------:R-:W4:Y:S01]  /*0070*/  S2UR UR4, SR_CTAID.Y ;  /* 0x00000000000479c3 */ /* 0x000f220000002600 */
[----:B--2---:R-:W-:-:S07]  /*0080*/  USHF.L.U32 UR5, UR5, 0x6, URZ ;  /* 0x0000000605057899 */ /* 0x004fce000800063f */
[----:B------:R-:W2:Y:S01]  /*0090*/  LDC.64 R40, c[0x0][0x210] ;  /* 0x00008400ff287b82 */ /* 0x000ea20000000a00 */
[----:B------:R-:W-:Y:S02]  /*00a0*/  MOV R31, UR5 ;  /* 0x00000005001f7c02 */ /* 0x000fe40008000f00 */
[----:B-1----:R-:W-:-:S05]  /*00b0*/  SHF.L.U32 R2, R0, 0x2, RZ ;  /* 0x0000000200027819 */ /* 0x002fca00000006ff */
[----:B------:R-:W1:Y:S01]  /*00c0*/  LDC.64 R18, c[0x0][0x218] ;  /* 0x00008600ff127b82 */ /* 0x000e620000000a00 */
[----:B------:R-:W-:-:S04]  /*00d0*/  LOP3.LUT R31, R31, 0x3c, R2, 0xf8, !PT ;  /* 0x0000003c1f1f7812 */ /* 0x000fc800078ef802 */
[C---:B------:R-:W-:Y:S01]  /*00e0*/  ISETP.GE.AND P0, PT, R31.reuse, 0x200, PT ;  /* 0x000002001f00780c */ /* 0x040fe20003f06270 */
[----:B---3--:R-:W-:Y:S02]  /*00f0*/  IMAD.WIDE R4, R31, 0x4, R4 ;  /* 0x000000041f047825 */ /* 0x008fe400078e0204 */
[----:B------:R-:W3:Y:S08]  /*0100*/  LDC.64 R32, c[0x0][0x228] ;  /* 0x00008a00ff207b82 */ /* 0x000ef00000000a00 */
[----:B------:R-:W5:Y:S02]  /*0110*/  LDC.64 R34, c[0x0][0x230] ;  /* 0x00008c00ff227b82 */ /* 0x000f640000000a00 */
[----:B------:R1:W5:Y:S01]  /*0120*/  @!P0 LDG.E.EL.128 R24, desc[UR8][R4.64] ;  /* 0x0000000804188981 */ /* 0x000362000c2e1d00 */
[----:B------:R-:W-:Y:S01]  /*0130*/  SHF.R.U32.HI R3, RZ, 0x4, R0 ;  /* 0x00000004ff037819 */ /* 0x000fe20000011600 */
[----:B----4-:R-:W-:Y:S01]  /*0140*/  USHF.L.U32 UR4, UR4, 0x6, URZ ;  /* 0x0000000604047899 */ /* 0x010fe2000800063f */
[----:B------:R-:W-:-:S02]  /*0150*/  CS2R R20, SRZ ;  /* 0x0000000000147805 */ /* 0x000fc4000001ff00 */
[----:B------:R-:W-:Y:S02]  /*0160*/  CS2R R22, SRZ ;  /* 0x0000000000167805 */ /* 0x000fe4000001ff00 */
[----:B------:R-:W-:Y:S02]  /*0170*/  SGXT.U32 R3, R3, 0x4 ;  /* 0x000000040303781a */ /* 0x000fe40000000000 */
[----:B------:R-:W-:Y:S01]  /*0180*/  CS2R R6, SRZ ;  /* 0x0000000000067805 */ /* 0x000fe2000001ff00 */
[----:B-1----:R-:W-:Y:S01]  /*0190*/  IMAD.WIDE R18, R31, 0x4, R18 ;  /* 0x000000041f127825 */ /* 0x002fe200078e0212 */
[----:B------:R-:W-:Y:S02]  /*01a0*/  LOP3.LUT R0, R3, UR4, RZ, 0xfc, !PT ;  /* 0x0000000403007c12 */ /* 0x000fe4000f8efcff */
[----:B0-----:R-:W-:Y:S02]  /*01b0*/  CS2R R4, SRZ ;  /* 0x0000000000047805 */ /* 0x001fe4000001ff00 */
[----:B------:R-:W-:-:S02]  /*01c0*/  LEA R17, R0, R31, 0x9 ;  /* 0x0000001f00117211 */ /* 0x000fc400078e48ff */
[----:B------:R-:W-:Y:S02]  /*01d0*/  CS2R R8, SRZ ;  /* 0x0000000000087805 */ /* 0x000fe4000001ff00 */
[----:B------:R-:W4:Y:S01]  /*01e0*/  @!P0 LDG.E.EL.128 R4, desc[UR8][R18.64] ;  /* 0x0000000812048981 */ /* 0x000f22000c2e1d00 */
[----:B--2---:R-:W-:Y:S01]  /*01f0*/  IMAD.WIDE R16, R17, 0x4, R40 ;  /* 0x0000000411107825 */ /* 0x004fe200078e0228 */
[----:B------:R-:W-:Y:S02]  /*0200*/  CS2R R10, SRZ ;  /* 0x00000000000a7805 */ /* 0x000fe4000001ff00 */
[----:B------:R-:W-:Y:S02]  /*0210*/  CS2R R12, SRZ ;  /* 0x00000000000c7805 */ /* 0x000fe4000001ff00 */
[----:B------:R-:W-:Y:S01]  /*0220*/  CS2R R14, SRZ ;  /* 0x00000000000e7805 */ /* 0x000fe2000001ff00 */
[----:B------:R0:W4:Y:S01]  /*0230*/  @!P0 LDG.E.EL.128 R20, desc[UR8][R16.64] ;  /* 0x0000000810148981 */ /* 0x000122000c2e1d00 */
[----:B---3--:R-:W-:-:S04]  /*0240*/  IMAD.WIDE R32, R31, 0x4, R32 ;  /* 0x000000041f207825 */ /* 0x008fc800078e0220 */
[----:B-----5:R-:W-:Y:S01]  /*0250*/  IMAD.WIDE R34, R31, 0x4, R34 ;  /* 0x000000041f227825 */ /* 0x020fe200078e0222 */
[----:B------:R-:W2:Y:S04]  /*0260*/  @!P0 LDG.E.EL.128 R8, desc[UR8][R32.64] ;  /* 0x0000000820088981 */ /* 0x000ea8000c2e1d00 */
[----:B------:R1:W2:Y:S01]  /*0270*/  @!P0 LDG.E.EL.128 R12, desc[UR8][R34.64] ;  /* 0x00000008220c8981 */ /* 0x0002a2000c2e1d00 */
[----:B------:R-:W-:-:S04]  /*0280*/  MOV R0, UR4 ;  /* 0x0000000400007c02 */ /* 0x000fc80008000f00 */
[----:B------:R-:W-:-:S04]  /*0290*/  LOP3.LUT R0, R0, 0x10, R3, 0xfe, !PT ;  /* 0x0000001000007812 */ /* 0x000fc800078efe03 */
[----:B------:R-:W-:Y:S02]  /*02a0*/  LEA R29, R0, R31, 0x9 ;  /* 0x0000001f001d7211 */ /* 0x000fe400078e48ff */
[----:B0-----:R-:W-:Y:S02]  /*02b0*/  CS2R R16, SRZ ;  /* 0x0000000000107805 */ /* 0x001fe4000001ff00 */
[----:B------:R-:W-:Y:S01]  /*02c0*/  CS2R R18, SRZ ;  /* 0x0000000000127805 */ /* 0x000fe2000001ff00 */
[----:B------:R-:W-:-:S05]  /*02d0*/  IMAD.WIDE R28, R29, 0x4, R40 ;  /* 0x000000041d1c7825 */ /* 0x000fca00078e0228 */
[----:B------:R0:W3:Y:S01]  /*02e0*/  @!P0 LDG.E.EL.128 R16, desc[UR8][R28.64] ;  /* 0x000000081c108981 */ /* 0x0000e2000c2e1d00 */
[----:B------:R-:W-:Y:S01]  /*02f0*/  HFMA2.MMA R0, -RZ, RZ, 1.625, 0 ;  /* 0x3e800000ff007435 */ /* 0x000fe200000001ff */
[----:B------:R-:W-:-:S04]  /*0300*/  FADD R24, R24, 9.9999997473787516356e-06 ;  /* 0x3727c5ac18187421 */ /* 0x000fc80000000000 */
[----:B------:R-:W5:Y:S02]  /*0310*/  MUFU.SQRT R30, R24 ;  /* 0x00000018001e7308 */ /* 0x000f640000002000 */
[C---:B-----5:R-:W-:Y:S02]  /*0320*/  FSETP.GT.AND P1, PT, R30.reuse, 8.50705917302346158658e+37, PT ;  /* 0x7e8000001e00780b */ /* 0x060fe40003f24000 */
[----:B------:R-:W-:-:S11]  /*0330*/  FSETP.GEU.AND P3, PT, R30, 1.175494350822287508e-38, PT ;  /* 0x008000001e00780b */ /* 0x000fd60003f6e000 */
[----:B------:R-:W-:-:S04]  /*0340*/  @P1 FMUL R30, R30, 0.25 ;  /* 0x3e8000001e1e1820 */ /* 0x000fc80000400000 */
[----:B------:R-:W-:-:S04]  /*0350*/  @!P3 FMUL R30, R30, 16777216 ;  /* 0x4b8000001e1eb820 */ /* 0x000fc80000400000 */
[----:B-1----:R-:W1:Y:S01]  /*0360*/  MUFU.RCP R35, R30 ;  /* 0x0000001e00237308 */ /* 0x002e620000001000 */
[----:B------:R-:W-:Y:S01]  /*0370*/  FSEL R24, R0, 1, P1 ;  /* 0x3f80000000187808 */ /* 0x000fe20000800000 */
[----:B------:R-:W-:-:S04]  /*0380*/  FADD R25, R25, 9.9999997473787516356e-06 ;  /* 0x3727c5ac19197421 */ /* 0x000fc80000000000 */
[----:B------:R-:W-:Y:S02]  /*0390*/  @!P3 FMUL R24, R24, 16777216 ;  /* 0x4b8000001818b820 */ /* 0x000fe40000400000 */
[----:B------:R-:W5:Y:S01]  /*03a0*/  MUFU.SQRT R25, R25 ;  /* 0x0000001900197308 */ /* 0x000f620000002000 */
[----:B----4-:R-:W-:Y:S01]  /*03b0*/  FADD R20, -R4, R20 ;  /* 0x0000001404147221 */ /* 0x010fe20000000100 */
[----:B------:R-:W-:Y:S01]  /*03c0*/  FADD R26, R26, 9.9999997473787516356e-06 ;  /* 0x3727c5ac1a1a7421 */ /* 0x000fe20000000000 */
[----:B-1----:R-:W-:-:S05]  /*03d0*/  FMUL R35, R35, R24 ;  /* 0x0000001823237220 */ /* 0x002fca0000400000 */
[----:B------:R-:W1:Y:S01]  /*03e0*/  MUFU.SQRT R26, R26 ;  /* 0x0000001a001a7308 */ /* 0x000e620000002000 */
[----:B0-----:R-:W-:-:S04]  /*03f0*/  FMUL R29, R20, R35 ;  /* 0x00000023141d7220 */ /* 0x001fc80000400000 */
[----:B--2---:R-:W-:Y:S01]  /*0400*/  FFMA R28, R29, R8, R12 ;  /* 0x000000081d1c7223 */ /* 0x004fe2000000000c */
[----:B-----5:R-:W-:-:S03]  /*0410*/  FSETP.GT.AND P2, PT, R25, 8.50705917302346158658e+37, PT ;  /* 0x7e8000001900780b */ /* 0x020fc60003f44000 */
[----:B------:R-:W-:Y:S01]  /*0420*/  FMUL R33, R28, 1.4426950216293334961 ;  /* 0x3fb8aa3b1c217820 */ /* 0x000fe20000400000 */
[----:B------:R-:W-:Y:S01]  /*0430*/  FSETP.GEU.AND P4, PT, R25, 1.175494350822287508e-38, PT ;  /* 0x008000001900780b */ /* 0x000fe20003f8e000 */
[----:B------:R-:W-:-:S03]  /*0440*/  FADD R27, R27, 9.9999997473787516356e-06 ;  /* 0x3727c5ac1b1b7421 */ /* 0x000fc60000000000 */
[----:B------:R-:W-:Y:S02]  /*0450*/  FSETP.GEU.AND P1, PT, R33, -126, PT ;  /* 0xc2fc00002100780b */ /* 0x000fe40003f2e000 */
[C---:B-1----:R-:W-:Y:S01]  /*0460*/  FSETP.GT.AND P3, PT, R26.reuse, 8.50705917302346158658e+37, PT ;  /* 0x7e8000001a00780b */ /* 0x042fe20003f64000 */
[----:B------:R-:W0:Y:S01]  /*0470*/  MUFU.SQRT R27, R27 ;  /* 0x0000001b001b7308 */ /* 0x000e220000002000 */
[----:B------:R-:W-:Y:S01]  /*0480*/  FSETP.GEU.AND P5, PT, R26, 1.175494350822287508e-38, PT ;  /* 0x008000001a00780b */ /* 0x000fe20003fae000 */
[----:B------:R-:W-:-:S04]  /*0490*/  @P2 FMUL R25, R25, 0.25 ;  /* 0x3e80000019192820 */ /* 0x000fc80000400000 */
[----:B------:R-:W-:-:S04]  /*04a0*/  @!P4 FMUL R25, R25, 16777216 ;  /* 0x4b8000001919c820 */ /* 0x000fc80000400000 */
[----:B------:R-:W-:Y:S01]  /*04b0*/  @!P1 FMUL R33, R33, 0.5 ;  /* 0x3f00000021219820 */ /* 0x000fe20000400000 */
[----:B------:R-:W1:Y:S01]  /*04c0*/  MUFU.RCP R36, R25 ;  /* 0x0000001900247308 */ /* 0x000e620000001000 */
[----:B------:R-:W-:Y:S01]  /*04d0*/  @P3 FMUL R26, R26, 0.25 ;  /* 0x3e8000001a1a3820 */ /* 0x000fe20000400000 */
[----:B------:R-:W-:Y:S02]  /*04e0*/  FSEL R29, R0, 1, P2 ;  /* 0x3f800000001d7808 */ /* 0x000fe40001000000 */
[----:B0-----:R-:W-:Y:S01]  /*04f0*/  FSETP.GT.AND P2, PT, R27, 8.50705917302346158658e+37, PT ;  /* 0x7e8000001b00780b */ /* 0x001fe20003f44000 */
[----:B------:R-:W-:-:S03]  /*0500*/  @!P5 FMUL R26, R26, 16777216 ;  /* 0x4b8000001a1ad820 */ /* 0x000fc60000400000 */
[----:B------:R-:W0:Y:S01]  /*0510*/  MUFU.EX2 R33, R33 ;  /* 0x0000002100217308 */ /* 0x000e220000000800 */
[----:B------:R-:W-:Y:S01]  /*0520*/  FSEL R37, R0, 1, P3 ;  /* 0x3f80000000257808 */ /* 0x000fe20001800000 */
[----:B------:R-:W-:Y:S01]  /*0530*/  @!P4 FMUL R29, R29, 16777216 ;  /* 0x4b8000001d1dc820 */ /* 0x000fe20000400000 */
[----:B------:R-:W-:-:S05]  /*0540*/  FSETP.GEU.AND P3, PT, R27, 1.175494350822287508e-38, PT ;  /* 0x008000001b00780b */ /* 0x000fca0003f6e000 */
[----:B------:R-:W2:Y:S01]  /*0550*/  MUFU.RCP R32, R26 ;  /* 0x0000001a00207308 */ /* 0x000ea20000001000 */
[----:B-1----:R-:W-:Y:S01]  /*0560*/  FMUL R36, R36, R29 ;  /* 0x0000001d24247220 */ /* 0x002fe20000400000 */
[----:B------:R-:W-:Y:S01]  /*0570*/  FADD R21, -R5, R21 ;  /* 0x0000001505157221 */ /* 0x000fe20000000100 */
[----:B------:R-:W-:Y:S01]  /*0580*/  @P2 FMUL R27, R27, 0.25 ;  /* 0x3e8000001b1b2820 */ /* 0x000fe20000400000 */
[----:B------:R-:W-:Y:S01]  /*0590*/  @!P5 FMUL R37, R37, 16777216 ;  /* 0x4b8000002525d820 */ /* 0x000fe20000400000 */
[----:B0-----:R-:W-:Y:S01]  /*05a0*/  @!P1 FMUL R33, R33, R33 ;  /* 0x0000002121219220 */ /* 0x001fe20000400000 */
[----:B------:R-:W-:Y:S01]  /*05b0*/  FMUL R30, R21, R36 ;  /* 0x00000024151e7220 */ /* 0x000fe20000400000 */
[----:B------:R-:W-:Y:S02]  /*05c0*/  FADD R21, -R6, R22 ;  /* 0x0000001606157221 */ /* 0x000fe40000000100 */
[----:B------:R-:W-:Y:S01]  /*05d0*/  FADD.FTZ.RZ R22, R33, 1 ;  /* 0x3f80000021167421 */ /* 0x000fe2000001c000 */
[----:B------:R-:W-:Y:S01]  /*05e0*/  @!P3 FMUL R27, R27, 16777216 ;  /* 0x4b8000001b1bb820 */ /* 0x000fe20000400000 */
[----:B------:R-:W-:Y:S01]  /*05f0*/  FFMA R30, R30, R9, R13 ;  /* 0x000000091e1e7223 */ /* 0x000fe2000000000d */
[----:B--2---:R-:W-:-:S02]  /*0600*/  FMUL R32, R32, R37 ;  /* 0x0000002520207220 */ /* 0x004fc40000400000 */
[----:B------:R-:W-:Y:S01]  /*0610*/  IADD3 R52, R22, -0x3f400000, RZ ;  /* 0xc0c0000016347810 */ /* 0x000fe20007ffe0ff */
[----:B------:R-:W0:Y:S01]  /*0620*/  MUFU.RCP R34, R27 ;  /* 0x0000001b00227308 */ /* 0x000e220000001000 */
[----:B------:R-:W-:Y:S01]  /*0630*/  MOV R20, UR4 ;  /* 0x0000000400147c02 */ /* 0x000fe20008000f00 */
[----:B------:R-:W-:Y:S01]  /*0640*/  FMUL R21, R21, R32 ;  /* 0x0000002015157220 */ /* 0x000fe20000400000 */
[----:B------:R-:W-:Y:S01]  /*0650*/  MOV R24, UR4 ;  /* 0x0000000400187c02 */ /* 0x000fe20008000f00 */
[----:B------:R-:W-:Y:S01]  /*0660*/  FMUL R51, R30, 1.4426950216293334961 ;  /* 0x3fb8aa3b1e337820 */ /* 0x000fe20000400000 */
[----:B------:R-:W-:Y:S01]  /*0670*/  LOP3.LUT R52, R52, 0xff800000, RZ, 0xc0, !PT ;  /* 0xff80000034347812 */ /* 0x000fe200078ec0ff */
[----:B------:R-:W-:Y:S01]  /*0680*/  FFMA R29, R21, R10, R14 ;  /* 0x0000000a151d7223 */ /* 0x000fe2000000000e */
[----:B------:R-:W-:Y:S02]  /*0690*/  LOP3.LUT R20, R20, 0x20, R3, 0xfe, !PT ;  /* 0x0000002014147812 */ /* 0x000fe400078efe03 */
[----:B------:R-:W-:-:S02]  /*06a0*/  LOP3.LUT R22, R24, 0x30, R3, 0xfe, !PT ;  /* 0x0000003018167812 */ /* 0x000fc400078efe03 */
[----:B------:R-:W-:Y:S02]  /*06b0*/  FSEL R21, R0, 1, P2 ;  /* 0x3f80000000157808 */ /* 0x000fe40001000000 */
[----:B------:R-:W-:Y:S02]  /*06c0*/  FSETP.GEU.AND P4, PT, R51, -126, PT ;  /* 0xc2fc00003300780b */ /* 0x000fe40003f8e000 */
[----:B------:R-:W-:Y:S02]  /*06d0*/  IADD3 R25, -R52, 0x40800000, RZ ;  /* 0x4080000034197810 */ /* 0x000fe40007ffe1ff */
[-C--:B------:R-:W-:Y:S02]  /*06e0*/  LEA R39, R20, R31.reuse, 0x9 ;  /* 0x0000001f14277211 */ /* 0x080fe400078e48ff */
[----:B------:R-:W-:Y:S01]  /*06f0*/  LEA R31, R22, R31, 0x9 ;  /* 0x0000001f161f7211 */ /* 0x000fe200078e48ff */
[----:B------:R-:W-:Y:S01]  /*0700*/  @!P3 FMUL R21, R21, 16777216 ;  /* 0x4b8000001515b820 */ /* 0x000fe20000400000 */
[----:B------:R-:W-:Y:S01]  /*0710*/  IADD3 R54, R33, -R52, RZ ;  /* 0x8000003421367210 */ /* 0x000fe20007ffe0ff */
[----:B------:R-:W-:Y:S01]  /*0720*/  FFMA.FTZ R25, R25, R0, -1 ;  /* 0xbf80000019197423 */ /* 0x000fe20000010000 */
[----:B------:R-:W-:Y:S01]  /*0730*/  FMUL R49, R29, 1.4426950216293334961 ;  /* 0x3fb8aa3b1d317820 */ /* 0x000fe20000400000 */
[----:B------:R-:W-:-:S04]  /*0740*/  IMAD.WIDE R38, R39, 0x4, R40 ;  /* 0x0000000427267825 */ /* 0x000fc800078e0228 */
[----:B0-----:R-:W-:Y:S01]  /*0750*/  FMUL R34, R34, R21 ;  /* 0x0000001522227220 */ /* 0x001fe20000400000 */
[----:B------:R-:W-:Y:S01]  /*0760*/  FADD R54, R54, R25 ;  /* 0x0000001936367221 */ /* 0x000fe20000000000 */
[----:B------:R-:W-:-:S04]  /*0770*/  IMAD.WIDE R40, R31, 0x4, R40 ;  /* 0x000000041f287825 */ /* 0x000fc800078e0228 */
[----:B------:R-:W-:Y:S01]  /*0780*/  FADD R31, -R7, R23 ;  /* 0x00000017071f7221 */ /* 0x000fe20000000100 */
[----:B------:R-:W-:Y:S02]  /*0790*/  CS2R R20, SRZ ;  /* 0x0000000000147805 */ /* 0x000fe4000001ff00 */
[----:B------:R-:W-:Y:S02]  /*07a0*/  CS2R R22, SRZ ;  /* 0x0000000000167805 */ /* 0x000fe4000001ff00 */
[----:B------:R-:W-:Y:S02]  /*07b0*/  CS2R R24, SRZ ;  /* 0x0000000000187805 */ /* 0x000fe4000001ff00 */
[----:B------:R-:W-:Y:S02]  /*07c0*/  CS2R R26, SRZ ;  /* 0x00000000001a7805 */ /* 0x000fe4000001ff00 */
[----:B------:R-:W-:Y:S01]  /*07d0*/  FSETP.GEU.AND P1, PT, R49, -126, PT ;  /* 0xc2fc00003100780b */ /* 0x000fe20003f2e000 */
[----:B------:R-:W-:Y:S01]  /*07e0*/  @!P4 FMUL R51, R51, 0.5 ;  /* 0x3f0000003333c820 */ /* 0x000fe20000400000 */
[----:B------:R0:W2:Y:S04]  /*07f0*/  @!P0 LDG.E.EL.128 R20, desc[UR8][R38.64] ;  /* 0x0000000826148981 */ /* 0x0000a8000c2e1d00 */
[----:B------:R1:W4:Y:S01]  /*0800*/  @!P0 LDG.E.EL.128 R24, desc[UR8][R40.64] ;  /* 0x0000000828188981 */ /* 0x000322000c2e1d00 */
[----:B------:R-:W5:Y:S06]  /*0810*/  MUFU.EX2 R51, R51 ;  /* 0x0000003300337308 */ /* 0x000f6c0000000800 */
[----:B------:R-:W-:-:S06]  /*0820*/  @!P1 FMUL R49, R49, 0.5 ;  /* 0x3f00000031319820 */ /* 0x000fcc0000400000 */
[----:B------:R-:W0:Y:S01]  /*0830*/  MUFU.EX2 R49, R49 ;  /* 0x0000003100317308 */ /* 0x000e220000000800 */
[----:B------:R-:W-:Y:S01]  /*0840*/  MOV R37, 0x3d39bf78 ;  /* 0x3d39bf7800257802 */ /* 0x000fe20000000f00 */
[----:B-----5:R-:W-:-:S04]  /*0850*/  @!P4 FMUL R51, R51, R51 ;  /* 0x000000333333c220 */ /* 0x020fc80000400000 */
[----:B------:R-:W-:Y:S01]  /*0860*/  FADD.FTZ.RZ R42, R51, 1 ;  /* 0x3f800000332a7421 */ /* 0x000fe2000001c000 */
[----:B------:R-:W-:-:S04]  /*0870*/  FFMA.FTZ R43, R54, -R37, 0.10546888411045074463 ;  /* 0x3dd80012362b7423 */ /* 0x000fc80000010825 */
[----:B------:R-:W-:Y:S01]  /*0880*/  IADD3 R42, R42, -0x3f400000, RZ ;  /* 0xc0c000002a2a7810 */ /* 0x000fe20007ffe0ff */
[----:B------:R-:W-:Y:S01]  /*0890*/  FFMA.FTZ R43, R54, R43, -0.13229703903198242188 ;  /* 0xbe0778e0362b7423 */ /* 0x000fe2000001002b */
[----:B0-----:R-:W-:Y:S02]  /*08a0*/  @!P1 FMUL R49, R49, R49 ;  /* 0x0000003131319220 */ /* 0x001fe40000400000 */
[----:B------:R-:W-:Y:S01]  /*08b0*/  LOP3.LUT R44, R42, 0xff800000, RZ, 0xc0, !PT ;  /* 0xff8000002a2c7812 */ /* 0x000fe200078ec0ff */
[----:B------:R-:W-:Y:S01]  /*08c0*/  FMUL R42, R31, R34 ;  /* 0x000000221f2a7220 */ /* 0x000fe20000400000 */
[----:B------:R-:W-:Y:S01]  /*08d0*/  FADD.FTZ.RZ R45, R49, 1 ;  /* 0x3f800000312d7421 */ /* 0x000fe2000001c000 */
[----:B------:R-:W-:Y:S02]  /*08e0*/  FFMA.FTZ R43, R54, R43, 0.14491446316242218018 ;  /* 0x3e146475362b7423 */ /* 0x000fe4000001002b */
[----:B------:R-:W-:Y:S02]  /*08f0*/  FFMA R31, R42, R11, R15 ;  /* 0x0000000b2a1f7223 */ /* 0x000fe4000000000f */
[C---:B------:R-:W-:Y:S01]  /*0900*/  FFMA.FTZ R43, R54.reuse, R43, -0.16641564667224884033 ;  /* 0xbe2a68dd362b7423 */ /* 0x040fe2000001002b */
[----:B------:R-:W-:Y:S01]  /*0910*/  IADD3 R46, R45, -0x3f400000, RZ ;  /* 0xc0c000002d2e7810 */ /* 0x000fe20007ffe0ff */
[----:B------:R-:W-:Y:S01]  /*0920*/  FMUL R39, R31, 1.4426950216293334961 ;  /* 0x3fb8aa3b1f277820 */ /* 0x000fe20000400000 */
[----:B------:R-:W-:Y:S01]  /*0930*/  IADD3 R45, -R44, 0x40800000, RZ ;  /* 0x408000002c2d7810 */ /* 0x000fe20007ffe1ff */
[----:B------:R-:W-:Y:S01]  /*0940*/  FFMA.FTZ R43, R54, R43, 0.19988867640495300293 ;  /* 0x3e4caf9e362b7423 */ /* 0x000fe2000001002b */
[----:B------:R-:W-:-:S02]  /*0950*/  IADD3 R42, R51, -R44, RZ ;  /* 0x8000002c332a7210 */ /* 0x000fc40007ffe0ff */
[----:B------:R-:W-:Y:S01]  /*0960*/  LOP3.LUT R38, R46, 0xff800000, RZ, 0xc0, !PT ;  /* 0xff8000002e267812 */ /* 0x000fe200078ec0ff */
[----:B------:R-:W-:Y:S01]  /*0970*/  FFMA.FTZ R45, R45, R0, -1 ;  /* 0xbf8000002d2d7423 */ /* 0x000fe20000010000 */
[----:B------:R-:W-:Y:S01]  /*0980*/  FSETP.GEU.AND P0, PT, R39, -126, PT ;  /* 0xc2fc00002700780b */ /* 0x000fe20003f0e000 */
[----:B------:R-:W-:Y:S02]  /*0990*/  FFMA.FTZ R43, R54, R43, -0.25000196695327758789 ;  /* 0xbe800042362b7423 */ /* 0x000fe4000001002b */
[----:B-1----:R-:W-:Y:S01]  /*09a0*/  FADD R40, R42, R45 ;  /* 0x0000002d2a287221 */ /* 0x002fe20000000000 */
[----:B------:R-:W-:Y:S01]  /*09b0*/  IADD3 R45, -R38, 0x40800000, RZ ;  /* 0x40800000262d7810 */ /* 0x000fe20007ffe1ff */
[----:B------:R-:W-:Y:S01]  /*09c0*/  FFMA.FTZ R43, R54, R43, 0.33333510160446166992 ;  /* 0x3eaaaae6362b7423 */ /* 0x000fe2000001002b */
[----:B------:R-:W-:-:S03]  /*09d0*/  IADD3 R42, R49, -R38, RZ ;  /* 0x80000026312a7210 */ /* 0x000fc60007ffe0ff */
[----:B------:R-:W-:Y:S01]  /*09e0*/  FFMA.FTZ R43, R54, R43, -0.5 ;  /* 0xbf000000362b7423 */ /* 0x000fe2000001002b */
[----:B------:R-:W-:-:S03]  /*09f0*/  FFMA.FTZ R45, R45, R0, -1 ;  /* 0xbf8000002d2d7423 */ /* 0x000fc60000010000 */
[----:B------:R-:W-:Y:S01]  /*0a00*/  FMUL R43, R54, R43 ;  /* 0x0000002b362b7220 */ /* 0x000fe20000400000 */
[----:B------:R-:W-:Y:S01]  /*0a10*/  FADD R42, R42, R45 ;  /* 0x0000002d2a2a7221 */ /* 0x000fe20000000000 */
[----:B------:R-:W-:Y:S02]  /*0a20*/  @!P0 FMUL R39, R39, 0.5 ;  /* 0x3f00000027278820 */ /* 0x000fe40000400000 */
[----:B------:R-:W-:Y:S01]  /*0a30*/  FFMA.FTZ R54, R54, R43, R54 ;  /* 0x0000002b36367223 */ /* 0x000fe20000010036 */
[-C--:B------:R-:W-:Y:S01]  /*0a40*/  FFMA.FTZ R43, R42, -R37.reuse, 0.10546888411045074463 ;  /* 0x3dd800122a2b7423 */ /* 0x080fe20000010825 */
[----:B------:R-:W0:Y:S01]  /*0a50*/  MUFU.EX2 R53, R39 ;  /* 0x0000002700357308 */ /* 0x000e220000000800 */
[----:B------:R-:W-:Y:S02]  /*0a60*/  FFMA.FTZ R41, R40, -R37, 0.10546888411045074463 ;  /* 0x3dd8001228297423 */ /* 0x000fe40000010825 */
[----:B------:R-:W-:Y:S02]  /*0a70*/  FFMA.FTZ R43, R42, R43, -0.13229703903198242188 ;  /* 0xbe0778e02a2b7423 */ /* 0x000fe4000001002b */
[----:B------:R-:W-:-:S02]  /*0a80*/  FFMA.FTZ R41, R40, R41, -0.13229703903198242188 ;  /* 0xbe0778e028297423 */ /* 0x000fc40000010029 */
[----:B------:R-:W-:Y:S02]  /*0a90*/  FFMA.FTZ R43, R42, R43, 0.14491446316242218018 ;  /* 0x3e1464752a2b7423 */ /* 0x000fe4000001002b */
[----:B------:R-:W-:Y:S02]  /*0aa0*/  FFMA.FTZ R41, R40, R41, 0.14491446316242218018 ;  /* 0x3e14647528297423 */ /* 0x000fe40000010029 */
[----:B------:R-:W-:Y:S02]  /*0ab0*/  FFMA.FTZ R43, R42, R43, -0.16641564667224884033 ;  /* 0xbe2a68dd2a2b7423 */ /* 0x000fe4000001002b */
[----:B------:R-:W-:Y:S01]  /*0ac0*/  FFMA.FTZ R41, R40, R41, -0.16641564667224884033 ;  /* 0xbe2a68dd28297423 */ /* 0x000fe20000010029 */
[----:B0-----:R-:W-:Y:S01]  /*0ad0*/  @!P0 FMUL R53, R53, R53 ;  /* 0x0000003535358220 */ /* 0x001fe20000400000 */
[----:B------:R-:W-:Y:S02]  /*0ae0*/  FFMA.FTZ R43, R42, R43, 0.19988867640495300293 ;  /* 0x3e4caf9e2a2b7423 */ /* 0x000fe4000001002b */
[----:B------:R-:W-:Y:S01]  /*0af0*/  FFMA.FTZ R41, R40, R41, 0.19988867640495300293 ;  /* 0x3e4caf9e28297423 */ /* 0x000fe20000010029 */
[----:B------:R-:W-:Y:S01]  /*0b00*/  FADD.FTZ.RZ R39, R53, 1 ;  /* 0x3f80000035277421 */ /* 0x000fe2000001c000 */
[----:B------:R-:W-:-:S02]  /*0b10*/  FFMA.FTZ R43, R42, R43, -0.25000196695327758789 ;  /* 0xbe8000422a2b7423 */ /* 0x000fc4000001002b */
[----:B------:R-:W-:Y:S02]  /*0b20*/  FFMA.FTZ R41, R40, R41, -0.25000196695327758789 ;  /* 0xbe80004228297423 */ /* 0x000fe40000010029 */
[----:B------:R-:W-:Y:S01]  /*0b30*/  FFMA.FTZ R43, R42, R43, 0.33333510160446166992 ;  /* 0x3eaaaae62a2b7423 */ /* 0x000fe2000001002b */
[----:B------:R-:W-:Y:S01]  /*0b40*/  IADD3 R39, R39, -0x3f400000, RZ ;  /* 0xc0c0000027277810 */ /* 0x000fe20007ffe0ff */
[----:B------:R-:W-:Y:S02]  /*0b50*/  FFMA.FTZ R41, R40, R41, 0.33333510160446166992 ;  /* 0x3eaaaae628297423 */ /* 0x000fe40000010029 */
[----:B------:R-:W-:Y:S01]  /*0b60*/  FFMA.FTZ R43, R42, R43, -0.5 ;  /* 0xbf0000002a2b7423 */ /* 0x000fe2000001002b */
[----:B------:R-:W-:Y:S01]  /*0b70*/  LOP3.LUT R48, R39, 0xff800000, RZ, 0xc0, !PT ;  /* 0xff80000027307812 */ /* 0x000fe200078ec0ff */
[----:B------:R-:W-:Y:S02]  /*0b80*/  FFMA.FTZ R41, R40, R41, -0.5 ;  /* 0xbf00000028297423 */ /* 0x000fe40000010029 */
[----:B------:R-:W-:Y:S01]  /*0b90*/  FMUL R43, R42, R43 ;  /* 0x0000002b2a2b7220 */ /* 0x000fe20000400000 */
[----:B------:R-:W-:Y:S01]  /*0ba0*/  IADD3 R39, -R48, 0x40800000, RZ ;  /* 0x4080000030277810 */ /* 0x000fe20007ffe1ff */
[----:B------:R-:W-:Y:S01]  /*0bb0*/  FMUL R41, R40, R41 ;  /* 0x0000002928297220 */ /* 0x000fe20000400000 */
[----:B---3--:R-:W-:Y:S01]  /*0bc0*/  FADD R16, -R4, R16 ;  /* 0x0000001004107221 */ /* 0x008fe20000000100 */
[----:B------:R-:W-:-:S02]  /*0bd0*/  FFMA.FTZ R43, R42, R43, R42 ;  /* 0x0000002b2a2b7223 */ /* 0x000fc4000001002a */
[----:B------:R-:W-:Y:S01]  /*0be0*/  FFMA.FTZ R42, R39, R0, -1 ;  /* 0xbf800000272a7423 */ /* 0x000fe20000010000 */
[----:B------:R-:W-:Y:S01]  /*0bf0*/  IADD3 R39, R53, -R48, RZ ;  /* 0x8000003035277210 */ /* 0x000fe20007ffe0ff */
[----:B------:R-:W-:Y:S01]  /*0c00*/  FFMA.FTZ R40, R40, R41, R40 ;  /* 0x0000002928287223 */ /* 0x000fe20000010028 */
[----:B------:R-:W-:-:S03]  /*0c10*/  FMUL R41, R16, R35 ;  /* 0x0000002310297220 */ /* 0x000fc60000400000 */
[----:B------:R-:W-:Y:S01]  /*0c20*/  FADD R46, R39, R42 ;  /* 0x0000002a272e7221 */ /* 0x000fe20000000000 */
[----:B------:R-:W-:-:S03]  /*0c30*/  FFMA R16, R41, R8, R12 ;  /* 0x0000000829107223 */ /* 0x000fc6000000000c */
[----:B------:R-:W-:Y:S01]  /*0c40*/  FFMA.FTZ R41, R46, -R37, 0.10546888411045074463 ;  /* 0x3dd800122e297423 */ /* 0x000fe20000010825 */
[----:B------:R-:W-:-:S03]  /*0c50*/  FMUL R39, R16, 1.4426950216293334961 ;  /* 0x3fb8aa3b10277820 */ /* 0x000fc60000400000 */
[C---:B------:R-:W-:Y:S02]  /*0c60*/  FFMA.FTZ R41, R46.reuse, R41, -0.13229703903198242188 ;  /* 0xbe0778e02e297423 */ /* 0x040fe40000010029 */
[----:B------:R-:W-:Y:S02]  /*0c70*/  FSETP.GEU.AND P0, PT, R39, -126, PT ;  /* 0xc2fc00002700780b */ /* 0x000fe40003f0e000 */
[----:B------:R-:W-:-:S04]  /*0c80*/  FFMA.FTZ R41, R46, R41, 0.14491446316242218018 ;  /* 0x3e1464752e297423 */ /* 0x000fc80000010029 */
[----:B------:R-:W-:-:S04]  /*0c90*/  FFMA.FTZ R41, R46, R41, -0.16641564667224884033 ;  /* 0xbe2a68dd2e297423 */ /* 0x000fc80000010029 */
[----:B------:R-:W-:-:S03]  /*0ca0*/  FFMA.FTZ R41, R46, R41, 0.19988867640495300293 ;  /* 0x3e4caf9e2e297423 */ /* 0x000fc60000010029 */
[----:B------:R-:W-:Y:S01]  /*0cb0*/  @!P0 FMUL R39, R39, 0.5 ;  /* 0x3f00000027278820 */ /* 0x000fe20000400000 */
[----:B------:R-:W-:-:S03]  /*0cc0*/  FFMA.FTZ R41, R46, R41, -0.25000196695327758789 ;  /* 0xbe8000422e297423 */ /* 0x000fc60000010029 */
[----:B------:R-:W0:Y:S01]  /*0cd0*/  MUFU.EX2 R42, R39 ;  /* 0x00000027002a7308 */ /* 0x000e220000000800 */
[----:B------:R-:W-:-:S04]  /*0ce0*/  FFMA.FTZ R41, R46, R41, 0.33333510160446166992 ;  /* 0x3eaaaae62e297423 */ /* 0x000fc80000010029 */
[----:B------:R-:W-:Y:S01]  /*0cf0*/  FFMA.FTZ R41, R46, R41, -0.5 ;  /* 0xbf0000002e297423 */ /* 0x000fe20000010029 */
[----:B------:R-:W-:-:S03]  /*0d00*/  I2FP.F32.S32 R44, R44 ;  /* 0x0000002c002c7245 */ /* 0x000fc60000201400 */
[----:B------:R-:W-:-:S04]  /*0d10*/  FMUL R41, R46, R41 ;  /* 0x000000292e297220 */ /* 0x000fc80000400000 */
[----:B------:R-:W-:Y:S01]  /*0d20*/  FFMA.FTZ R45, R46, R41, R46 ;  /* 0x000000292e2d7223 */ /* 0x000fe2000001002e */
[----:B------:R-:W-:Y:S01]  /*0d30*/  FMUL R41, R44, 1.1920928955078125e-07 ;  /* 0x340000002c297820 */ /* 0x000fe20000400000 */
[----:B0-----:R-:W-:-:S03]  /*0d40*/  @!P0 FMUL R42, R42, R42 ;  /* 0x0000002a2a2a8220 */ /* 0x001fc60000400000 */
[----:B------:R-:W-:Y:S01]  /*0d50*/  FFMA.FTZ R41, R41, 0.69314718246459960938, R40 ;  /* 0x3f31721829297823 */ /* 0x000fe20000010028 */
[----:B------:R-:W-:Y:S01]  /*0d60*/  FADD.FTZ.RZ R40, R42, 1 ;  /* 0x3f8000002a287421 */ /* 0x000fe2000001c000 */
[----:B------:R-:W-:-:S04]  /*0d70*/  I2FP.F32.S32 R38, R38 ;  /* 0x0000002600267245 */ /* 0x000fc80000201400 */
[----:B------:R-:W-:Y:S01]  /*0d80*/  IADD3 R39, R40, -0x3f400000, RZ ;  /* 0xc0c0000028277810 */ /* 0x000fe20007ffe0ff */
[----:B------:R-:W-:Y:S01]  /*0d90*/  FMUL R38, R38, 1.1920928955078125e-07 ;  /* 0x3400000026267820 */ /* 0x000fe20000400000 */
[----:B------:R-:W-:Y:S02]  /*0da0*/  FADD R17, -R5, R17 ;  /* 0x0000001105117221 */ /* 0x000fe40000000100 */
[----:B------:R-:W-:Y:S01]  /*0db0*/  LOP3.LUT R39, R39, 0xff800000, RZ, 0xc0, !PT ;  /* 0xff80000027277812 */ /* 0x000fe200078ec0ff */
[----:B------:R-:W-:Y:S01]  /*0dc0*/  FFMA.FTZ R40, R38, 0.69314718246459960938, R43 ;  /* 0x3f31721826287823 */ /* 0x000fe2000001002b */
[----:B------:R-:W-:Y:S02]  /*0dd0*/  FMUL R38, R17, R36 ;  /* 0x0000002411267220 */ /* 0x000fe40000400000 */
[----:B------:R-:W-:Y:S02]  /*0de0*/  IADD3 R43, -R39, 0x40800000, RZ ;  /* 0x40800000272b7810 */ /* 0x000fe40007ffe1ff */
[----:B------:R-:W-:Y:S01]  /*0df0*/  IADD3 R44, R42, -R39, RZ ;  /* 0x800000272a2c7210 */ /* 0x000fe20007ffe0ff */
[----:B------:R-:W-:-:S02]  /*0e00*/  FFMA R17, R38, R9, R13 ;  /* 0x0000000926117223 */ /* 0x000fc4000000000d */
[----:B------:R-:W-:-:S04]  /*0e10*/  FFMA.FTZ R43, R43, R0, -1 ;  /* 0xbf8000002b2b7423 */ /* 0x000fc80000010000 */
[----:B------:R-:W-:Y:S01]  /*0e20*/  FADD R44, R44, R43 ;  /* 0x0000002b2c2c7221 */ /* 0x000fe20000000000 */
[----:B------:R-:W-:-:S05]  /*0e30*/  FMUL R43, R17, 1.4426950216293334961 ;  /* 0x3fb8aa3b112b7820 */ /* 0x000fca0000400000 */
[----:B------:R-:W-:Y:S01]  /*0e40*/  FSETP.GEU.AND P0, PT, R43, -126, PT ;  /* 0xc2fc00002b00780b */ /* 0x000fe20003f0e000 */
[----:B------:R-:W-:-:S04]  /*0e50*/  FFMA.FTZ R47, R44, -R37, 0.10546888411045074463 ;  /* 0x3dd800122c2f7423 */ /* 0x000fc80000010825 */
[----:B------:R-:W-:-:S08]  /*0e60*/  FFMA.FTZ R47, R44, R47, -0.13229703903198242188 ;  /* 0xbe0778e02c2f7423 */ /* 0x000fd0000001002f */
[----:B------:R-:W-:Y:S01]  /*0e70*/  @!P0 FMUL R43, R43, 0.5 ;  /* 0x3f0000002b2b8820 */ /* 0x000fe20000400000 */
[----:B------:R-:W-:-:S03]  /*0e80*/  FFMA.FTZ R47, R44, R47, 0.14491446316242218018 ;  /* 0x3e1464752c2f7423 */ /* 0x000fc6000001002f */
[----:B------:R-:W0:Y:S01]  /*0e90*/  MUFU.EX2 R46, R43 ;  /* 0x0000002b002e7308 */ /* 0x000e220000000800 */
[----:B------:R-:W-:Y:S01]  /*0ea0*/  FFMA.FTZ R47, R44, R47, -0.16641564667224884033 ;  /* 0xbe2a68dd2c2f7423 */ /* 0x000fe2000001002f */
[----:B------:R-:W-:-:S03]  /*0eb0*/  I2FP.F32.S32 R48, R48 ;  /* 0x0000003000307245 */ /* 0x000fc60000201400 */
[----:B------:R-:W-:Y:S02]  /*0ec0*/  FFMA.FTZ R47, R44, R47, 0.19988867640495300293 ;  /* 0x3e4caf9e2c2f7423 */ /* 0x000fe4000001002f */
[----:B------:R-:W-:Y:S02]  /*0ed0*/  FMUL R48, R48, 1.1920928955078125e-07 ;  /* 0x3400000030307820 */ /* 0x000fe40000400000 */
[----:B------:R-:W-:Y:S02]  /*0ee0*/  FFMA.FTZ R47, R44, R47, -0.25000196695327758789 ;  /* 0xbe8000422c2f7423 */ /* 0x000fe4000001002f */
[----:B------:R-:W-:Y:S02]  /*0ef0*/  FFMA.FTZ R38, R48, 0.69314718246459960938, R45 ;  /* 0x3f31721830267823 */ /* 0x000fe4000001002d */
[----:B------:R-:W-:Y:S01]  /*0f00*/  FFMA.FTZ R47, R44, R47, 0.33333510160446166992 ;  /* 0x3eaaaae62c2f7423 */ /* 0x000fe2000001002f */
[----:B0-----:R-:W-:-:S03]  /*0f10*/  @!P0 FMUL R46, R46, R46 ;  /* 0x0000002e2e2e8220 */ /* 0x001fc60000400000 */
[----:B------:R-:W-:Y:S01]  /*0f20*/  FFMA.FTZ R47, R44, R47, -0.5 ;  /* 0xbf0000002c2f7423 */ /* 0x000fe2000001002f */
[----:B------:R-:W-:-:S03]  /*0f30*/  FADD.FTZ.RZ R45, R46, 1 ;  /* 0x3f8000002e2d7421 */ /* 0x000fc6000001c000 */
[C---:B------:R-:W-:Y:S02]  /*0f40*/  FMUL R47, R44.reuse, R47 ;  /* 0x0000002f2c2f7220 */ /* 0x040fe40000400000 */
[----:B------:R-:W-:Y:S02]  /*0f50*/  IADD3 R45, R45, -0x3f400000, RZ ;  /* 0xc0c000002d2d7810 */ /* 0x000fe40007ffe0ff */
[----:B------:R-:W-:Y:S01]  /*0f60*/  FFMA.FTZ R44, R44, R47, R44 ;  /* 0x0000002f2c2c7223 */ /* 0x000fe2000001002c */
[----:B------:R-:W-:Y:S01]  /*0f70*/  FADD R47, -R6, R18 ;  /* 0x00000012062f7221 */ /* 0x000fe20000000100 */
[----:B------:R-:W-:-:S03]  /*0f80*/  LOP3.LUT R43, R45, 0xff800000, RZ, 0xc0, !PT ;  /* 0xff8000002d2b7812 */ /* 0x000fc600078ec0ff */
[----:B------:R-:W-:Y:S01]  /*0f90*/  FMUL R47, R32, R47 ;  /* 0x0000002f202f7220 */ /* 0x000fe20000400000 */
[----:B------:R-:W-:Y:S02]  /*0fa0*/  IADD3 R45, -R43, 0x40800000, RZ ;  /* 0x408000002b2d7810 */ /* 0x000fe40007ffe1ff */
[----:B------:R-:W-:Y:S01]  /*0fb0*/  IADD3 R48, R46, -R43, RZ ;  /* 0x8000002b2e307210 */ /* 0x000fe20007ffe0ff */
[----:B------:R-:W-:Y:S02]  /*0fc0*/  FFMA R18, R47, R10, R14 ;  /* 0x0000000a2f127223 */ /* 0x000fe4000000000e */
[----:B------:R-:W-:-:S04]  /*0fd0*/  FFMA.FTZ R45, R45, R0, -1 ;  /* 0xbf8000002d2d7423 */ /* 0x000fc80000010000 */
[----:B------:R-:W-:Y:S01]  /*0fe0*/  FADD R48, R48, R45 ;  /* 0x0000002d30307221 */ /* 0x000fe20000000000 */
[----:B------:R-:W-:-:S03]  /*0ff0*/  FMUL R45, R18, 1.4426950216293334961 ;  /* 0x3fb8aa3b122d7820 */ /* 0x000fc60000400000 */
[C---:B------:R-:W-:Y:S02]  /*1000*/  FFMA.FTZ R47, R48.reuse, -R37, 0.10546888411045074463 ;  /* 0x3dd80012302f7423 */ /* 0x040fe40000010825 */
[----:B------:R-:W-:Y:S02]  /*1010*/  FSETP.GEU.AND P0, PT, R45, -126, PT ;  /* 0xc2fc00002d00780b */ /* 0x000fe40003f0e000 */
[----:B------:R-:W-:-:S04]  /*1020*/  FFMA.FTZ R47, R48, R47, -0.13229703903198242188 ;  /* 0xbe0778e0302f7423 */ /* 0x000fc8000001002f */
[----:B------:R-:W-:-:S04]  /*1030*/  FFMA.FTZ R47, R48, R47, 0.14491446316242218018 ;  /* 0x3e146475302f7423 */ /* 0x000fc8000001002f */
[----:B------:R-:W-:-:S03]  /*1040*/  FFMA.FTZ R47, R48, R47, -0.16641564667224884033 ;  /* 0xbe2a68dd302f7423 */ /* 0x000fc6000001002f */
[----:B------:R-:W-:Y:S01]  /*1050*/  @!P0 FMUL R45, R45, 0.5 ;  /* 0x3f0000002d2d8820 */ /* 0x000fe20000400000 */
[----:B------:R-:W-:-:S03]  /*1060*/  FFMA.FTZ R47, R48, R47, 0.19988867640495300293 ;  /* 0x3e4caf9e302f7423 */ /* 0x000fc6000001002f */
[----:B------:R-:W0:Y:S01]  /*1070*/  MUFU.EX2 R50, R45 ;  /* 0x0000002d00327308 */ /* 0x000e220000000800 */
[----:B------:R-:W-:-:S04]  /*1080*/  FFMA.FTZ R47, R48, R47, -0.25000196695327758789 ;  /* 0xbe800042302f7423 */ /* 0x000fc8000001002f */
[----:B------:R-:W-:-:S04]  /*1090*/  FFMA.FTZ R47, R48, R47, 0.33333510160446166992 ;  /* 0x3eaaaae6302f7423 */ /* 0x000fc8000001002f */
[----:B------:R-:W-:-:S04]  /*10a0*/  FFMA.FTZ R47, R48, R47, -0.5 ;  /* 0xbf000000302f7423 */ /* 0x000fc8000001002f */
[----:B------:R-:W-:Y:S01]  /*10b0*/  FMUL R47, R48, R47 ;  /* 0x0000002f302f7220 */ /* 0x000fe20000400000 */
[----:B0-----:R-:W-:-:S03]  /*10c0*/  @!P0 FMUL R50, R50, R50 ;  /* 0x0000003232328220 */ /* 0x001fc60000400000 */
[----:B------:R-:W-:Y:S01]  /*10d0*/  FFMA.FTZ R48, R48, R47, R48 ;  /* 0x0000002f30307223 */ /* 0x000fe20000010030 */
[----:B------:R-:W-:-:S05]  /*10e0*/  FADD.FTZ.RZ R47, R50, 1 ;  /* 0x3f800000322f7421 */ /* 0x000fca000001c000 */
[----:B------:R-:W-:-:S04]  /*10f0*/  IADD3 R47, R47, -0x3f400000, RZ ;  /* 0xc0c000002f2f7810 */ /* 0x000fc80007ffe0ff */
[----:B------:R-:W-:-:S04]  /*1100*/  LOP3.LUT R47, R47, 0xff800000, RZ, 0xc0, !PT ;  /* 0xff8000002f2f7812 */ /* 0x000fc800078ec0ff */
[----:B------:R-:W-:Y:S01]  /*1110*/  IADD3 R55, -R47, 0x40800000, RZ ;  /* 0x408000002f377810 */ /* 0x000fe20007ffe1ff */
[----:B------:R-:W-:Y:S01]  /*1120*/  FADD R19, -R7, R19 ;  /* 0x0000001307137221 */ /* 0x000fe20000000100 */
[----:B------:R-:W-:Y:S01]  /*1130*/  IADD3 R56, R50, -R47, RZ ;  /* 0x8000002f32387210 */ /* 0x000fe20007ffe0ff */
[C---:B--2---:R-:W-:Y:S02]  /*1140*/  FADD R20, -R4.reuse, R20 ;  /* 0x0000001404147221 */ /* 0x044fe40000000100 */
[----:B------:R-:W-:Y:S01]  /*1150*/  FFMA.FTZ R55, R55, R0, -1 ;  /* 0xbf80000037377423 */ /* 0x000fe20000010000 */
[----:B----4-:R-:W-:Y:S01]  /*1160*/  FADD R24, -R4, R24 ;  /* 0x0000001804187221 */ /* 0x010fe20000000100 */
[----:B------:R-:W-:Y:S01]  /*1170*/  FMUL R4, R34, R19 ;  /* 0x0000001322047220 */ /* 0x000fe20000400000 */
[C---:B------:R-:W-:Y:S01]  /*1180*/  FADD R19, -R5.reuse, R21 ;  /* 0x0000001505137221 */ /* 0x040fe20000000100 */
[----:B------:R-:W-:Y:S01]  /*1190*/  FADD R56, R56, R55 ;  /* 0x0000003738387221 */ /* 0x000fe20000000000 */
[----:B------:R-:W-:Y:S01]  /*11a0*/  FADD R25, -R5, R25 ;  /* 0x0000001905197221 */ /* 0x000fe20000000100 */
[----:B------:R-:W-:-:S02]  /*11b0*/  FMUL R5, R35, R20 ;  /* 0x0000001423057220 */ /* 0x000fc40000400000 */
[----:B------:R-:W-:Y:S01]  /*11c0*/  FFMA.FTZ R45, R56, -R37, 0.10546888411045074463 ;  /* 0x3dd80012382d7423 */ /* 0x000fe20000010825 */
[----:B------:R-:W-:Y:S01]  /*11d0*/  FFMA R4, R4, R11, R15 ;  /* 0x0000000b04047223 */ /* 0x000fe2000000000f */
[----:B------:R-:W-:Y:S02]  /*11e0*/  FFMA R5, R5, R8, R12 ;  /* 0x0000000805057223 */ /* 0x000fe4000000000c */
[----:B------:R-:W-:Y:S01]  /*11f0*/  FFMA.FTZ R45, R56, R45, -0.13229703903198242188 ;  /* 0xbe0778e0382d7423 */ /* 0x000fe2000001002d */
[----:B------:R-:W-:Y:S01]  /*1200*/  FMUL R21, R4, 1.4426950216293334961 ;  /* 0x3fb8aa3b04157820 */ /* 0x000fe20000400000 */
[----:B------:R-:W-:Y:S02]  /*1210*/  FMUL R20, R5, 1.4426950216293334961 ;  /* 0x3fb8aa3b05147820 */ /* 0x000fe40000400000 */
[----:B------:R-:W-:Y:S02]  /*1220*/  FFMA.FTZ R45, R56, R45, 0.14491446316242218018 ;  /* 0x3e146475382d7423 */ /* 0x000fe4000001002d */
[----:B------:R-:W-:-:S02]  /*1230*/  FSETP.GEU.AND P0, PT, R21, -126, PT ;  /* 0xc2fc00001500780b */ /* 0x000fc40003f0e000 */
[----:B------:R-:W-:Y:S01]  /*1240*/  FSETP.GEU.AND P1, PT, R20, -126, PT ;  /* 0xc2fc00001400780b */ /* 0x000fe20003f2e000 */
[----:B------:R-:W-:-:S04]  /*1250*/  FFMA.FTZ R45, R56, R45, -0.16641564667224884033 ;  /* 0xbe2a68dd382d7423 */ /* 0x000fc8000001002d */
[----:B------:R-:W-:-:S04]  /*1260*/  FFMA.FTZ R45, R56, R45, 0.19988867640495300293 ;  /* 0x3e4caf9e382d7423 */ /* 0x000fc8000001002d */
[C---:B------:R-:W-:Y:S02]  /*1270*/  FFMA.FTZ R45, R56.reuse, R45, -0.25000196695327758789 ;  /* 0xbe800042382d7423 */ /* 0x040fe4000001002d */
[----:B------:R-:W-:Y:S02]  /*1280*/  @!P0 FMUL R21, R21, 0.5 ;  /* 0x3f00000015158820 */ /* 0x000fe40000400000 */
[----:B------:R-:W-:Y:S01]  /*1290*/  FFMA.FTZ R45, R56, R45, 0.33333510160446166992 ;  /* 0x3eaaaae6382d7423 */ /* 0x000fe2000001002d */
[----:B------:R-:W-:Y:S01]  /*12a0*/  @!P1 FMUL R20, R20, 0.5 ;  /* 0x3f00000014149820 */ /* 0x000fe20000400000 */
[----:B------:R-:W-:Y:S02]  /*12b0*/  ISETP.GE.U32.AND P5, PT, R33, 0x7f800000, PT ;  /* 0x7f8000002100780c */ /* 0x000fe40003fa6070 */
[----:B------:R-:W-:Y:S01]  /*12c0*/  FFMA.FTZ R45, R56, R45, -0.5 ;  /* 0xbf000000382d7423 */ /* 0x000fe2000001002d */
[----:B------:R-:W0:Y:S01]  /*12d0*/  MUFU.EX2 R21, R21 ;  /* 0x0000001500157308 */ /* 0x000e220000000800 */
[----:B------:R-:W-:-:S02]  /*12e0*/  I2FP.F32.S32 R52, R52 ;  /* 0x0000003400347245 */ /* 0x000fc40000201400 */
[----:B------:R-:W-:-:S05]  /*12f0*/  FMUL R45, R56, R45 ;  /* 0x0000002d382d7220 */ /* 0x000fca0000400000 */
[----:B------:R-:W1:Y:S01]  /*1300*/  MUFU.EX2 R20, R20 ;  /* 0x0000001400147308 */ /* 0x000e620000000800 */
[----:B------:R-:W-:Y:S01]  /*1310*/  FFMA.FTZ R45, R56, R45, R56 ;  /* 0x0000002d382d7223 */ /* 0x000fe20000010038 */
[----:B------:R-:W-:Y:S01]  /*1320*/  FMUL R56, R36, R25 ;  /* 0x0000001924387220 */ /* 0x000fe20000400000 */
[----:B------:R-:W-:Y:S01]  /*1330*/  FMUL R35, R35, R24 ;  /* 0x0000001823237220 */ /* 0x000fe20000400000 */
[----:B------:R-:W-:Y:S01]  /*1340*/  FMUL R25, R52, 1.1920928955078125e-07 ;  /* 0x3400000034197820 */ /* 0x000fe20000400000 */
[----:B------:R-:W-:Y:S01]  /*1350*/  BSSY B0, `(.L_x_0) ;  /* 0x000000d000007945 */ /* 0x000fe20003800000 */
[----:B------:R-:W-:Y:S01]  /*1360*/  FMUL R58, R36, R19 ;  /* 0x00000013243a7220 */ /* 0x000fe20000400000 */
[----:B------:R-:W-:Y:S01]  /*1370*/  FFMA R8, R35, R8, R12 ;  /* 0x0000000823087223 */ /* 0x000fe2000000000c */
[----:B------:R-:W-:Y:S01]  /*1380*/  ISETP.GE.U32.AND P2, PT, R51, 0x7f800000, PT ;  /* 0x7f8000003300780c */ /* 0x000fe20003f46070 */
[----:B------:R-:W-:Y:S01]  /*1390*/  FFMA.FTZ R25, R25, 0.69314718246459960938, R54 ;  /* 0x3f31721819197823 */ /* 0x000fe20000010036 */
[----:B------:R-:W-:-:S02]  /*13a0*/  ISETP.GE.U32.AND P3, PT, R49, 0x7f800000, PT ;  /* 0x7f8000003100780c */ /* 0x000fc40003f66070 */
[----:B------:R-:W-:Y:S01]  /*13b0*/  ISETP.GE.U32.AND P4, PT, R53, 0x7f800000, PT ;  /* 0x7f8000003500780c */ /* 0x000fe20003f86070 */
[----:B0-----:R-:W-:-:S12]  /*13c0*/  @!P5 BRA `(.L_x_1) ;  /* 0x000000000014d947 */ /* 0x001fd80003800000 */
[----:B------:R-:W-:-:S13]  /*13d0*/  ISETP.GE.AND P5, PT, R33, -0x407fffff, PT ;  /* 0xbf8000012100780c */ /* 0x000fda0003fa6270 */
[----:B------:R-:W-:-:S05]  /*13e0*/  @P5 MOV R12, 0x7f800000 ;  /* 0x7f800000000c5802 */ /* 0x000fca0000000f00 */
[C---:B------:R-:W-:Y:S01]  /*13f0*/  @P5 FFMA.FTZ R25, R33.reuse, R12, +INF ;  /* 0x7f80000021195423 */ /* 0x040fe2000001000c */
[----:B------:R-:W-:-:S04]  /*1400*/  FSETP.NEU.AND P5, PT, R33, RZ, PT ;  /* 0x000000ff2100720b */ /* 0x000fc80003fad000 */
[----:B------:R-:W-:-:S09]  /*1410*/  FSEL R25, R25, -RZ, P5 ;  /* 0x800000ff19197208 */ /* 0x000fd20002800000 */
.L_x_1:
[----:B------:R-:W-:Y:S05]  /*1420*/  BSYNC B0 ;  /* 0x0000000000007941 */ /* 0x000fea0003800000 */
.L_x_0:
[----:B------:R-:W-:Y:S04]  /*1430*/  BSSY B0, `(.L_x_2) ;  /* 0x0000007000007945 */ /* 0x000fe80003800000 */
[----:B------:R-:W-:Y:S05]  /*1440*/  @!P2 BRA `(.L_x_3) ;  /* 0x000000000014a947 */ /* 0x000fea0003800000 */
[----:B------:R-:W-:-:S13]  /*1450*/  ISETP.GE.AND P2, PT, R51, -0x407fffff, PT ;  /* 0xbf8000013300780c */ /* 0x000fda0003f46270 */
[----:B------:R-:W-:-:S05]  /*1460*/  @P2 MOV R12, 0x7f800000 ;  /* 0x7f800000000c2802 */ /* 0x000fca0000000f00 */
[C---:B------:R-:W-:Y:S01]  /*1470*/  @P2 FFMA.FTZ R41, R51.reuse, R12, +INF ;  /* 0x7f80000033292423 */ /* 0x040fe2000001000c */
[----:B------:R-:W-:-:S04]  /*1480*/  FSETP.NEU.AND P2, PT, R51, RZ, PT ;  /* 0x000000ff3300720b */ /* 0x000fc80003f4d000 */
[----:B------:R-:W-:-:S09]  /*1490*/  FSEL R41, R41, -RZ, P2 ;  /* 0x800000ff29297208 */ /* 0x000fd20001000000 */
.L_x_3:
[----:B------:R-:W-:Y:S05]  /*14a0*/  BSYNC B0 ;  /* 0x0000000000007941 */ /* 0x000fea0003800000 */
.L_x_2:
[----:B------:R-:W-:Y:S01]  /*14b0*/  BSSY B0, `(.L_x_4) ;  /* 0x0000008000007945 */ /* 0x000fe20003800000 */
[----:B------:R-:W-:-:S03]  /*14c0*/  @!P0 FMUL R21, R21, R21 ;  /* 0x0000001515158220 */ /* 0x000fc60000400000 */
[----:B------:R-:W-:Y:S05]  /*14d0*/  @!P3 BRA `(.L_x_5) ;  /* 0x000000000014b947 */ /* 0x000fea0003800000 */
[----:B------:R-:W-:-:S13]  /*14e0*/  ISETP.GE.AND P0, PT, R49, -0x407fffff, PT ;  /* 0xbf8000013100780c */ /* 0x000fda0003f06270 */
[----:B------:R-:W-:-:S05]  /*14f0*/  @P0 MOV R12, 0x7f800000 ;  /* 0x7f800000000c0802 */ /* 0x000fca0000000f00 */
[C---:B------:R-:W-:Y:S01]  /*1500*/  @P0 FFMA.FTZ R40, R49.reuse, R12, +INF ;  /* 0x7f80000031280423 */ /* 0x040fe2000001000c */
[----:B------:R-:W-:-:S04]  /*1510*/  FSETP.NEU.AND P0, PT, R49, RZ, PT ;  /* 0x000000ff3100720b */ /* 0x000fc80003f0d000 */
[----:B------:R-:W-:-:S09]  /*1520*/  FSEL R40, R40, -RZ, P0 ;  /* 0x800000ff28287208 */ /* 0x000fd20000000000 */
.L_x_5:
[----:B------:R-:W-:Y:S05]  /*1530*/  BSYNC B0 ;  /* 0x0000000000007941 */ /* 0x000fea0003800000 */
.L_x_4:
[----:B------:R-:W-:Y:S01]  /*1540*/  BSSY B0, `(.L_x_6) ;  /* 0x0000008000007945 */ /* 0x000fe20003800000 */
[----:B------:R-:W-:-:S03]  /*1550*/  FADD.FTZ.RZ R12, R21, 1 ;  /* 0x3f800000150c7421 */ /* 0x000fc6000001c000 */
[----:B------:R-:W-:Y:S05]  /*1560*/  @!P4 BRA `(.L_x_7) ;  /* 0x000000000014c947 */ /* 0x000fea0003800000 */
[----:B------:R-:W-:-:S13]  /*1570*/  ISETP.GE.AND P0, PT, R53, -0x407fffff, PT ;  /* 0xbf8000013500780c */ /* 0x000fda0003f06270 */
[----:B------:R-:W-:-:S05]  /*1580*/  @P0 MOV R24, 0x7f800000 ;  /* 0x7f80000000180802 */ /* 0x000fca0000000f00 */
[C---:B------:R-:W-:Y:S01]  /*1590*/  @P0 FFMA.FTZ R38, R53.reuse, R24, +INF ;  /* 0x7f80000035260423 */ /* 0x040fe20000010018 */
[----:B------:R-:W-:-:S04]  /*15a0*/  FSETP.NEU.AND P0, PT, R53, RZ, PT ;  /* 0x000000ff3500720b */ /* 0x000fc80003f0d000 */
[----:B------:R-:W-:-:S09]  /*15b0*/  FSEL R38, R38, -RZ, P0 ;  /* 0x800000ff26267208 */ /* 0x000fd20000000000 */
.L_x_7:
[----:B------:R-:W-:Y:S05]  /*15c0*/  BSYNC B0 ;  /* 0x0000000000007941 */ /* 0x000fea0003800000 */
.L_x_6:
[----:B-1----:R-:W-:Y:S01]  /*15d0*/  @!P1 FMUL R20, R20, R20 ;  /* 0x0000001414149220 */ /* 0x002fe20000400000 */
[----:B------:R-:W-:Y:S01]  /*15e0*/  IADD3 R12, R12, -0x3f400000, RZ ;  /* 0xc0c000000c0c7810 */ /* 0x000fe20007ffe0ff */
[----:B------:R-:W-:Y:S01]  /*15f0*/  FADD R53, -R6, R26 ;  /* 0x0000001a06357221 */ /* 0x000fe20000000100 */
[C---:B------:R-:W-:Y:S01]  /*1600*/  FADD R23, -R7.reuse, R23 ;  /* 0x0000001707177221 */ /* 0x040fe20000000100 */
[----:B------:R-:W-:Y:S01]  /*1610*/  FADD.FTZ.RZ R19, R20, 1 ;  /* 0x3f80000014137421 */ /* 0x000fe2000001c000 */
[----:B------:R-:W-:Y:S01]  /*1620*/  LOP3.LUT R36, R12, 0xff800000, RZ, 0xc0, !PT ;  /* 0xff8000000c247812 */ /* 0x000fe200078ec0ff */
[----:B------:R-:W-:Y:S01]  /*1630*/  FMUL R53, R32, R53 ;  /* 0x0000003520357220 */ /* 0x000fe20000400000 */
[----:B------:R-:W-:Y:S01]  /*1640*/  FADD R27, -R7, R27 ;  /* 0x0000001b071b7221 */ /* 0x000fe20000000100 */
[----:B------:R-:W-:Y:S01]  /*1650*/  I2FP.F32.S32 R39, R39 ;  /* 0x0000002700277245 */ /* 0x000fe20000201400 */
[----:B------:R-:W-:Y:S01]  /*1660*/  BSSY B0, `(.L_x_8) ;  /* 0x00000ba000007945 */ /* 0x000fe20003800000 */
[----:B------:R-:W-:-:S02]  /*1670*/  IADD3 R33, R19, -0x3f400000, RZ ;  /* 0xc0c0000013217810 */ /* 0x000fc40007ffe0ff */
[----:B------:R-:W-:Y:S01]  /*1680*/  IADD3 R19, -R36, 0x40800000, RZ ;  /* 0x4080000024137810 */ /* 0x000fe20007ffe1ff */
[----:B------:R-:W-:Y:S01]  /*1690*/  FMUL R39, R39, 1.1920928955078125e-07 ;  /* 0x3400000027277820 */ /* 0x000fe20000400000 */
[----:B------:R-:W-:Y:S02]  /*16a0*/  IADD3 R12, R21, -R36, RZ ;  /* 0x80000024150c7210 */ /* 0x000fe40007ffe0ff */
[----:B------:R-:W-:Y:S01]  /*16b0*/  LOP3.LUT R33, R33, 0xff800000, RZ, 0xc0, !PT ;  /* 0xff80000021217812 */ /* 0x000fe200078ec0ff */
[----:B------:R-:W-:Y:S01]  /*16c0*/  FFMA.FTZ R19, R19, R0, -1 ;  /* 0xbf80000013137423 */ /* 0x000fe20000010000 */
[----:B------:R-:W-:Y:S02]  /*16d0*/  I2FP.F32.S32 R47, R47 ;  /* 0x0000002f002f7245 */ /* 0x000fe40000201400 */
[----:B------:R-:W-:Y:S01]  /*16e0*/  IADD3 R35, -R33, 0x40800000, RZ ;  /* 0x4080000021237810 */ /* 0x000fe20007ffe1ff */
[----:B------:R-:W-:Y:S01]  /*16f0*/  FADD R12, R12, R19 ;  /* 0x000000130c0c7221 */ /* 0x000fe20000000000 */
[----:B------:R-:W-:-:S02]  /*1700*/  IADD3 R24, R20, -R33, RZ ;  /* 0x8000002114187210 */ /* 0x000fc40007ffe0ff */
[----:B------:R-:W-:Y:S01]  /*1710*/  I2FP.F32.S32 R36, R36 ;  /* 0x0000002400247245 */ /* 0x000fe20000201400 */
[C---:B------:R-:W-:Y:S01]  /*1720*/  FFMA.FTZ R19, R12.reuse, -R37, 0.10546888411045074463 ;  /* 0x3dd800120c137423 */ /* 0x040fe20000010825 */
[----:B------:R-:W-:Y:S01]  /*1730*/  FFMA.FTZ R35, R35, R0, -1 ;  /* 0xbf80000023237423 */ /* 0x000fe20000010000 */
[----:B------:R-:W-:Y:S02]  /*1740*/  I2FP.F32.S32 R33, R33 ;  /* 0x0000002100217245 */ /* 0x000fe40000201400 */
[----:B------:R-:W-:Y:S01]  /*1750*/  FFMA.FTZ R19, R12, R19, -0.13229703903198242188 ;  /* 0xbe0778e00c137423 */ /* 0x000fe20000010013 */
[----:B------:R-:W-:Y:S01]  /*1760*/  FADD R24, R24, R35 ;  /* 0x0000002318187221 */ /* 0x000fe20000000000 */
[----:B------:R-:W-:Y:S01]  /*1770*/  FMUL R36, R36, 1.1920928955078125e-07 ;  /* 0x3400000024247820 */ /* 0x000fe20000400000 */
[----:B------:R-:W-:Y:S01]  /*1780*/  FMUL R33, R33, 1.1920928955078125e-07 ;  /* 0x3400000021217820 */ /* 0x000fe20000400000 */
[----:B------:R-:W-:-:S04]  /*1790*/  FFMA.FTZ R19, R12, R19, 0.14491446316242218018 ;  /* 0x3e1464750c137423 */ /* 0x000fc80000010013 */
[----:B------:R-:W-:-:S04]  /*17a0*/  FFMA.FTZ R19, R12, R19, -0.16641564667224884033 ;  /* 0xbe2a68dd0c137423 */ /* 0x000fc80000010013 */
[----:B------:R-:W-:-:S04]  /*17b0*/  FFMA.FTZ R19, R12, R19, 0.19988867640495300293 ;  /* 0x3e4caf9e0c137423 */ /* 0x000fc80000010013 */
[----:B------:R-:W-:-:S04]  /*17c0*/  FFMA.FTZ R19, R12, R19, -0.25000196695327758789 ;  /* 0xbe8000420c137423 */ /* 0x000fc80000010013 */
[----:B------:R-:W-:-:S04]  /*17d0*/  FFMA.FTZ R19, R12, R19, 0.33333510160446166992 ;  /* 0x3eaaaae60c137423 */ /* 0x000fc80000010013 */
[----:B------:R-:W-:-:S04]  /*17e0*/  FFMA.FTZ R19, R12, R19, -0.5 ;  /* 0xbf0000000c137423 */ /* 0x000fc80000010013 */
[----:B------:R-:W-:-:S04]  /*17f0*/  FMUL R19, R12, R19 ;  /* 0x000000130c137220 */ /* 0x000fc80000400000 */
[----:B------:R-:W-:Y:S01]  /*1800*/  FFMA.FTZ R35, R12, R19, R12 ;  /* 0x000000130c237223 */ /* 0x000fe2000001000c */
[----:B------:R-:W-:Y:S01]  /*1810*/  FFMA.FTZ R19, R24, -R37, 0.10546888411045074463 ;  /* 0x3dd8001218137423 */ /* 0x000fe20000010825 */
[-CC-:B------:R-:W-:Y:S01]  /*1820*/  FFMA R12, R58, R9.reuse, R13.reuse ;  /* 0x000000093a0c7223 */ /* 0x180fe2000000000d */
[----:B------:R-:W-:Y:S01]  /*1830*/  FFMA R9, R56, R9, R13 ;  /* 0x0000000938097223 */ /* 0x000fe2000000000d */
[----:B------:R-:W-:Y:S01]  /*1840*/  FFMA.FTZ R35, R36, 0.69314718246459960938, R35 ;  /* 0x3f31721824237823 */ /* 0x000fe20000010023 */
[----:B------:R-:W-:Y:S01]  /*1850*/  FFMA.FTZ R19, R24, R19, -0.13229703903198242188 ;  /* 0xbe0778e018137423 */ /* 0x000fe20000010013 */
[----:B------:R-:W-:-:S03]  /*1860*/  FMUL R49, R12, 1.4426950216293334961 ;  /* 0x3fb8aa3b0c317820 */ /* 0x000fc60000400000 */
[C---:B------:R-:W-:Y:S02]  /*1870*/  FFMA.FTZ R19, R24.reuse, R19, 0.14491446316242218018 ;  /* 0x3e14647518137423 */ /* 0x040fe40000010013 */
[----:B------:R-:W-:Y:S02]  /*1880*/  FSETP.GEU.AND P0, PT, R49, -126, PT ;  /* 0xc2fc00003100780b */ /* 0x000fe40003f0e000 */
[----:B------:R-:W-:-:S04]  /*1890*/  FFMA.FTZ R19, R24, R19, -0.16641564667224884033 ;  /* 0xbe2a68dd18137423 */ /* 0x000fc80000010013 */
[----:B------:R-:W-:-:S04]  /*18a0*/  FFMA.FTZ R19, R24, R19, 0.19988867640495300293 ;  /* 0x3e4caf9e18137423 */ /* 0x000fc80000010013 */
[----:B------:R-:W-:-:S03]  /*18b0*/  FFMA.FTZ R19, R24, R19, -0.25000196695327758789 ;  /* 0xbe80004218137423 */ /* 0x000fc60000010013 */
[----:B------:R-:W-:Y:S01]  /*18c0*/  @!P0 FMUL R49, R49, 0.5 ;  /* 0x3f00000031318820 */ /* 0x000fe20000400000 */
[----:B------:R-:W-:-:S04]  /*18d0*/  FFMA.FTZ R19, R24, R19, 0.33333510160446166992 ;  /* 0x3eaaaae618137423 */ /* 0x000fc80000010013 */
[----:B------:R-:W-:-:S04]  /*18e0*/  FFMA.FTZ R19, R24, R19, -0.5 ;  /* 0xbf00000018137423 */ /* 0x000fc80000010013 */
[----:B------:R-:W-:-:S04]  /*18f0*/  FMUL R19, R24, R19 ;  /* 0x0000001318137220 */ /* 0x000fc80000400000 */
[----:B------:R-:W-:Y:S01]  /*1900*/  FFMA.FTZ R24, R24, R19, R24 ;  /* 0x0000001318187223 */ /* 0x000fe20000010018 */
[----:B------:R-:W-:Y:S02]  /*1910*/  FADD R19, -R6, R22 ;  /* 0x0000001606137221 */ /* 0x000fe40000000100 */
[----:B------:R-:W0:Y:S01]  /*1920*/  MUFU.EX2 R22, R49 ;  /* 0x0000003100167308 */ /* 0x000e220000000800 */
[----:B------:R-:W-:Y:S01]  /*1930*/  FFMA.FTZ R24, R33, 0.69314718246459960938, R24 ;  /* 0x3f31721821187823 */ /* 0x000fe20000010018 */
[----:B------:R-:W-:-:S04]  /*1940*/  FMUL R19, R32, R19 ;  /* 0x0000001320137220 */ /* 0x000fc80000400000 */
[-CC-:B------:R-:W-:Y:S01]  /*1950*/  FFMA R19, R19, R10.reuse, R14.reuse ;  /* 0x0000000a13137223 */ /* 0x180fe2000000000e */
[----:B------:R-:W-:Y:S01]  /*1960*/  FFMA R10, R53, R10, R14 ;  /* 0x0000000a350a7223 */ /* 0x000fe2000000000e */
[C---:B------:R-:W-:Y:S01]  /*1970*/  FMUL R14, R34.reuse, R23 ;  /* 0x00000017220e7220 */ /* 0x040fe20000400000 */
[----:B------:R-:W-:Y:S01]  /*1980*/  FMUL R34, R34, R27 ;  /* 0x0000001b22227220 */ /* 0x000fe20000400000 */
[----:B------:R-:W-:-:S05]  /*1990*/  FMUL R51, R19, 1.4426950216293334961 ;  /* 0x3fb8aa3b13337820 */ /* 0x000fca0000400000 */
[----:B------:R-:W-:Y:S01]  /*19a0*/  FSETP.GEU.AND P1, PT, R51, -126, PT ;  /* 0xc2fc00003300780b */ /* 0x000fe20003f2e000 */
[----:B0-----:R-:W-:-:S04]  /*19b0*/  @!P0 FMUL R22, R22, R22 ;  /* 0x0000001616168220 */ /* 0x001fc80000400000 */
[----:B------:R-:W-:-:S05]  /*19c0*/  FADD.FTZ.RZ R6, R22, 1 ;  /* 0x3f80000016067421 */ /* 0x000fca000001c000 */
[----:B------:R-:W-:-:S03]  /*19d0*/  IADD3 R6, R6, -0x3f400000, RZ ;  /* 0xc0c0000006067810 */ /* 0x000fc60007ffe0ff */
[----:B------:R-:W-:Y:S01]  /*19e0*/  @!P1 FMUL R51, R51, 0.5 ;  /* 0x3f00000033339820 */ /* 0x000fe20000400000 */
[----:B------:R-:W-:-:S03]  /*19f0*/  LOP3.LUT R49, R6, 0xff800000, RZ, 0xc0, !PT ;  /* 0xff80000006317812 */ /* 0x000fc600078ec0ff */
[----:B------:R-:W0:Y:S01]  /*1a00*/  MUFU.EX2 R13, R51 ;  /* 0x00000033000d7308 */ /* 0x000e220000000800 */
[----:B------:R-:W-:Y:S02]  /*1a10*/  IADD3 R7, -R49, 0x40800000, RZ ;  /* 0x4080000031077810 */ /* 0x000fe40007ffe1ff */
[----:B------:R-:W-:Y:S02]  /*1a20*/  IADD3 R52, R22, -R49, RZ ;  /* 0x8000003116347210 */ /* 0x000fe40007ffe0ff */
[----:B------:R-:W-:Y:S01]  /*1a30*/  I2FP.F32.S32 R49, R49 ;  /* 0x0000003100317245 */ /* 0x000fe20000201400 */
[----:B------:R-:W-:-:S04]  /*1a40*/  FFMA.FTZ R7, R7, R0, -1 ;  /* 0xbf80000007077423 */ /* 0x000fc80000010000 */
[----:B------:R-:W-:Y:S01]  /*1a50*/  FADD R52, R52, R7 ;  /* 0x0000000734347221 */ /* 0x000fe20000000000 */
[----:B------:R-:W-:Y:S01]  /*1a60*/  FMUL R49, R49, 1.1920928955078125e-07 ;  /* 0x3400000031317820 */ /* 0x000fe20000400000 */
[----:B0-----:R-:W-:-:S04]  /*1a70*/  @!P1 FMUL R13, R13, R13 ;  /* 0x0000000d0d0d9220 */ /* 0x001fc80000400000 */
[----:B------:R-:W-:-:S05]  /*1a80*/  FADD.FTZ.RZ R6, R13, 1 ;  /* 0x3f8000000d067421 */ /* 0x000fca000001c000 */
[----:B------:R-:W-:Y:S01]  /*1a90*/  IADD3 R26, R6, -0x3f400000, RZ ;  /* 0xc0c00000061a7810 */ /* 0x000fe20007ffe0ff */
[-CC-:B------:R-:W-:Y:S01]  /*1aa0*/  FFMA R6, R14, R11.reuse, R15.reuse ;  /* 0x0000000b0e067223 */ /* 0x180fe2000000000f */
[----:B------:R-:W-:Y:S01]  /*1ab0*/  FFMA R11, R34, R11, R15 ;  /* 0x0000000b220b7223 */ /* 0x000fe2000000000f */
[----:B------:R-:W-:Y:S01]  /*1ac0*/  FFMA.FTZ R15, R52, -R37, 0.10546888411045074463 ;  /* 0x3dd80012340f7423 */ /* 0x000fe20000010825 */
[----:B------:R-:W-:Y:S01]  /*1ad0*/  LOP3.LUT R26, R26, 0xff800000, RZ, 0xc0, !PT ;  /* 0xff8000001a1a7812 */ /* 0x000fe200078ec0ff */
[----:B------:R-:W-:Y:S02]  /*1ae0*/  FMUL R7, R6, 1.4426950216293334961 ;  /* 0x3fb8aa3b06077820 */ /* 0x000fe40000400000 */
[C---:B------:R-:W-:Y:S01]  /*1af0*/  FFMA.FTZ R15, R52.reuse, R15, -0.13229703903198242188 ;  /* 0xbe0778e0340f7423 */ /* 0x040fe2000001000f */
[----:B------:R-:W-:Y:S02]  /*1b00*/  IADD3 R23, -R26, 0x40800000, RZ ;  /* 0x408000001a177810 */ /* 0x000fe40007ffe1ff */
[----:B------:R-:W-:Y:S01]  /*1b10*/  FSETP.GEU.AND P0, PT, R7, -126, PT ;  /* 0xc2fc00000700780b */ /* 0x000fe20003f0e000 */
[----:B------:R-:W-:Y:S01]  /*1b20*/  FFMA.FTZ R15, R52, R15, 0.14491446316242218018 ;  /* 0x3e146475340f7423 */ /* 0x000fe2000001000f */
[----:B------:R-:W-:Y:S01]  /*1b30*/  IADD3 R14, R13, -R26, RZ ;  /* 0x8000001a0d0e7210 */ /* 0x000fe20007ffe0ff */
[----:B------:R-:W-:-:S02]  /*1b40*/  FFMA.FTZ R23, R23, R0, -1 ;  /* 0xbf80000017177423 */ /* 0x000fc40000010000 */
[----:B------:R-:W-:Y:S02]  /*1b50*/  FFMA.FTZ R15, R52, R15, -0.16641564667224884033 ;  /* 0xbe2a68dd340f7423 */ /* 0x000fe4000001000f */
[----:B------:R-:W-:Y:S02]  /*1b60*/  FADD R14, R14, R23 ;  /* 0x000000170e0e7221 */ /* 0x000fe40000000000 */
[----:B------:R-:W-:Y:S02]  /*1b70*/  FFMA.FTZ R15, R52, R15, 0.19988867640495300293 ;  /* 0x3e4caf9e340f7423 */ /* 0x000fe4000001000f */
[----:B------:R-:W-:Y:S02]  /*1b80*/  FFMA.FTZ R23, R14, -R37, 0.10546888411045074463 ;  /* 0x3dd800120e177423 */ /* 0x000fe40000010825 */
[----:B------:R-:W-:Y:S01]  /*1b90*/  @!P0 FMUL R7, R7, 0.5 ;  /* 0x3f00000007078820 */ /* 0x000fe20000400000 */
[----:B------:R-:W-:Y:S01]  /*1ba0*/  FFMA.FTZ R15, R52, R15, -0.25000196695327758789 ;  /* 0xbe800042340f7423 */ /* 0x000fe2000001000f */
[----:B------:R-:W-:-:S02]  /*1bb0*/  FFMA.FTZ R27, R14, R23, -0.13229703903198242188 ;  /* 0xbe0778e00e1b7423 */ /* 0x000fc40000010017 */
[----:B------:R-:W0:Y:S01]  /*1bc0*/  MUFU.EX2 R23, R7 ;  /* 0x0000000700177308 */ /* 0x000e220000000800 */
[----:B------:R-:W-:Y:S01]  /*1bd0*/  FFMA.FTZ R15, R52, R15, 0.33333510160446166992 ;  /* 0x3eaaaae6340f7423 */ /* 0x000fe2000001000f */
[----:B------:R-:W-:-:S03]  /*1be0*/  FFMA.FTZ R27, R14, R27, 0.14491446316242218018 ;  /* 0x3e1464750e1b7423 */ /* 0x000fc6000001001b */
[----:B------:R-:W-:Y:S01]  /*1bf0*/  FFMA.FTZ R15, R52, R15, -0.5 ;  /* 0xbf000000340f7423 */ /* 0x000fe2000001000f */
[----:B------:R-:W-:-:S03]  /*1c00*/  FFMA.FTZ R27, R14, R27, -0.16641564667224884033 ;  /* 0xbe2a68dd0e1b7423 */ /* 0x000fc6000001001b */
[----:B------:R-:W-:Y:S01]  /*1c10*/  FMUL R15, R52, R15 ;  /* 0x0000000f340f7220 */ /* 0x000fe20000400000 */
[----:B------:R-:W-:-:S03]  /*1c20*/  FFMA.FTZ R27, R14, R27, 0.19988867640495300293 ;  /* 0x3e4caf9e0e1b7423 */ /* 0x000fc6000001001b */
[----:B------:R-:W-:Y:S01]  /*1c30*/  FFMA.FTZ R52, R52, R15, R52 ;  /* 0x0000000f34347223 */ /* 0x000fe20000010034 */
[----:B------:R-:W-:Y:S01]  /*1c40*/  FFMA.FTZ R27, R14, R27, -0.25000196695327758789 ;  /* 0xbe8000420e1b7423 */ /* 0x000fe2000001001b */
[----:B0-----:R-:W-:-:S03]  /*1c50*/  @!P0 FMUL R23, R23, R23 ;  /* 0x0000001717178220 */ /* 0x001fc60000400000 */
[----:B------:R-:W-:Y:S01]  /*1c60*/  FFMA.FTZ R27, R14, R27, 0.33333510160446166992 ;  /* 0x3eaaaae60e1b7423 */ /* 0x000fe2000001001b */
[----:B------:R-:W-:-:S03]  /*1c70*/  FADD.FTZ.RZ R7, R23, 1 ;  /* 0x3f80000017077421 */ /* 0x000fc6000001c000 */
[C---:B------:R-:W-:Y:S02]  /*1c80*/  FFMA.FTZ R27, R14.reuse, R27, -0.5 ;  /* 0xbf0000000e1b7423 */ /* 0x040fe4000001001b */
[----:B------:R-:W-:Y:S02]  /*1c90*/  IADD3 R7, R7, -0x3f400000, RZ ;  /* 0xc0c0000007077810 */ /* 0x000fe40007ffe0ff */
[C---:B------:R-:W-:Y:S02]  /*1ca0*/  FMUL R15, R14.reuse, R27 ;  /* 0x0000001b0e0f7220 */ /* 0x040fe40000400000 */
[----:B------:R-:W-:Y:S02]  /*1cb0*/  LOP3.LUT R34, R7, 0xff800000, RZ, 0xc0, !PT ;  /* 0xff80000007227812 */ /* 0x000fe400078ec0ff */
[----:B------:R-:W-:Y:S02]  /*1cc0*/  FFMA.FTZ R15, R14, R15, R14 ;  /* 0x0000000f0e0f7223 */ /* 0x000fe4000001000e */
[----:B------:R-:W-:-:S05]  /*1cd0*/  IADD3 R7, -R34, 0x40800000, RZ ;  /* 0x4080000022077810 */ /* 0x000fca0007ffe1ff */
[----:B------:R-:W-:Y:S01]  /*1ce0*/  FFMA.FTZ R14, R7, R0, -1 ;  /* 0xbf800000070e7423 */ /* 0x000fe20000010000 */
[----:B------:R-:W-:Y:S02]  /*1cf0*/  IADD3 R7, R23, -R34, RZ ;  /* 0x8000002217077210 */ /* 0x000fe40007ffe0ff */
[----:B------:R-:W-:-:S03]  /*1d00*/  I2FP.F32.S32 R34, R34 ;  /* 0x0000002200227245 */ /* 0x000fc60000201400 */
[----:B------:R-:W-:Y:S01]  /*1d10*/  FADD R32, R7, R14 ;  /* 0x0000000e07207221 */ /* 0x000fe20000000000 */
[----:B------:R-:W-:Y:S01]  /*1d20*/  FMUL R7, R8, 1.4426950216293334961 ;  /* 0x3fb8aa3b08077820 */ /* 0x000fe20000400000 */
[----:B------:R-:W-:Y:S02]  /*1d30*/  FMUL R34, R34, 1.1920928955078125e-07 ;  /* 0x3400000022227820 */ /* 0x000fe40000400000 */
[C---:B------:R-:W-:Y:S02]  /*1d40*/  FFMA.FTZ R27, R32.reuse, -R37, 0.10546888411045074463 ;  /* 0x3dd80012201b7423 */ /* 0x040fe40000010825 */
[----:B------:R-:W-:Y:S02]  /*1d50*/  FSETP.GEU.AND P0, PT, R7, -126, PT ;  /* 0xc2fc00000700780b */ /* 0x000fe40003f0e000 */
[----:B------:R-:W-:-:S04]  /*1d60*/  FFMA.FTZ R27, R32, R27, -0.13229703903198242188 ;  /* 0xbe0778e0201b7423 */ /* 0x000fc8000001001b */
[----:B------:R-:W-:-:S04]  /*1d70*/  FFMA.FTZ R27, R32, R27, 0.14491446316242218018 ;  /* 0x3e146475201b7423 */ /* 0x000fc8000001001b */
[----:B------:R-:W-:-:S03]  /*1d80*/  FFMA.FTZ R27, R32, R27, -0.16641564667224884033 ;  /* 0xbe2a68dd201b7423 */ /* 0x000fc6000001001b */
[----:B------:R-:W-:Y:S01]  /*1d90*/  @!P0 FMUL R7, R7, 0.5 ;  /* 0x3f00000007078820 */ /* 0x000fe20000400000 */
[----:B------:R-:W-:-:S03]  /*1da0*/  FFMA.FTZ R27, R32, R27, 0.19988867640495300293 ;  /* 0x3e4caf9e201b7423 */ /* 0x000fc6000001001b */
[----:B------:R0:W1:Y:S01]  /*1db0*/  MUFU.EX2 R14, R7 ;  /* 0x00000007000e7308 */ /* 0x0000620000000800 */
[----:B------:R-:W-:-:S04]  /*1dc0*/  FFMA.FTZ R27, R32, R27, -0.25000196695327758789 ;  /* 0xbe800042201b7423 */ /* 0x000fc8000001001b */
[----:B------:R-:W-:-:S04]  /*1dd0*/  FFMA.FTZ R27, R32, R27, 0.33333510160446166992 ;  /* 0x3eaaaae6201b7423 */ /* 0x000fc8000001001b */
[----:B------:R-:W-:Y:S01]  /*1de0*/  FFMA.FTZ R27, R32, R27, -0.5 ;  /* 0xbf000000201b7423 */ /* 0x000fe2000001001b */
[----:B0-----:R-:W-:-:S03]  /*1df0*/  FFMA.FTZ R7, R39, 0.69314718246459960938, R44 ;  /* 0x3f31721827077823 */ /* 0x001fc6000001002c */
[----:B------:R-:W-:Y:S01]  /*1e00*/  FMUL R27, R32, R27 ;  /* 0x0000001b201b7220 */ /* 0x000fe20000400000 */
[----:B-1----:R-:W-:-:S03]  /*1e10*/  @!P0 FMUL R14, R14, R14 ;  /* 0x0000000e0e0e8220 */ /* 0x002fc60000400000 */
[----:B------:R-:W-:Y:S01]  /*1e20*/  FFMA.FTZ R27, R32, R27, R32 ;  /* 0x0000001b201b7223 */ /* 0x000fe20000010020 */
[----:B------:R-:W-:-:S05]  /*1e30*/  FADD.FTZ.RZ R32, R14, 1 ;  /* 0x3f8000000e207421 */ /* 0x000fca000001c000 */
[----:B------:R-:W-:-:S04]  /*1e40*/  IADD3 R32, R32, -0x3f400000, RZ ;  /* 0xc0c0000020207810 */ /* 0x000fc80007ffe0ff */
[----:B------:R-:W-:Y:S01]  /*1e50*/  LOP3.LUT R51, R32, 0xff800000, RZ, 0xc0, !PT ;  /* 0xff80000020337812 */ /* 0x000fe200078ec0ff */
[----:B------:R-:W-:-:S03]  /*1e60*/  FMUL R32, R47, 1.1920928955078125e-07 ;  /* 0x340000002f207820 */ /* 0x000fc60000400000 */
[----:B------:R-:W-:Y:S01]  /*1e70*/  IADD3 R39, -R51, 0x40800000, RZ ;  /* 0x4080000033277810 */ /* 0x000fe20007ffe1ff */
[----:B------:R-:W-:Y:S01]  /*1e80*/  FFMA.FTZ R45, R32, 0.69314718246459960938, R45 ;  /* 0x3f317218202d7823 */ /* 0x000fe2000001002d */
[----:B------:R-:W-:Y:S02]  /*1e90*/  IADD3 R44, R14, -R51, RZ ;  /* 0x800000330e2c7210 */ /* 0x000fe40007ffe0ff */
[----:B------:R-:W-:Y:S01]  /*1ea0*/  I2FP.F32.S32 R51, R51 ;  /* 0x0000003300337245 */ /* 0x000fe20000201400 */
[----:B------:R-:W-:-:S04]  /*1eb0*/  FFMA.FTZ R39, R39, R0, -1 ;  /* 0xbf80000027277423 */ /* 0x000fc80000010000 */
        /* <DEDUP_REMOVED lines=14> */
[----:B0-----:R-:W-:Y:S01]  /*1fa0*/  FFMA.FTZ R39, R49, 0.69314718246459960938, R52 ;  /* 0x3f31721831277823 */ /* 0x001fe20000010034 */
[----:B------:R-:W-:Y:S02]  /*1fb0*/  FMUL R52, R10, 1.4426950216293334961 ;  /* 0x3fb8aa3b0a347820 */ /* 0x000fe40000400000 */
[----:B------:R-:W-:Y:S01]  /*1fc0*/  FMUL R47, R44, R47 ;  /* 0x0000002f2c2f7220 */ /* 0x000fe20000400000 */
[----:B-1----:R-:W-:Y:S02]  /*1fd0*/  @!P0 FMUL R32, R32, R32 ;  /* 0x0000002020208220 */ /* 0x002fe40000400000 */
[----:B------:R-:W-:Y:S01]  /*1fe0*/  FSETP.GEU.AND P0, PT, R52, -126, PT ;  /* 0xc2fc00003400780b */ /* 0x000fe20003f0e000 */
[----:B------:R-:W-:Y:S01]  /*1ff0*/  FFMA.FTZ R44, R44, R47, R44 ;  /* 0x0000002f2c2c7223 */ /* 0x000fe2000001002c */
[----:B------:R-:W-:-:S05]  /*2000*/  FADD.FTZ.RZ R36, R32, 1 ;  /* 0x3f80000020247421 */ /* 0x000fca000001c000 */
[----:B------:R-:W-:-:S04]  /*2010*/  IADD3 R36, R36, -0x3f400000, RZ ;  /* 0xc0c0000024247810 */ /* 0x000fc80007ffe0ff */
[----:B------:R-:W-:Y:S02]  /*2020*/  LOP3.LUT R47, R36, 0xff800000, RZ, 0xc0, !PT ;  /* 0xff800000242f7812 */ /* 0x000fe400078ec0ff */
[----:B------:R-:W-:Y:S02]  /*2030*/  @!P0 FMUL R52, R52, 0.5 ;  /* 0x3f00000034348820 */ /* 0x000fe40000400000 */
[----:B------:R-:W-:Y:S02]  /*2040*/  IADD3 R33, -R47, 0x40800000, RZ ;  /* 0x408000002f217810 */ /* 0x000fe40007ffe1ff */
[----:B------:R-:W0:Y:S01]  /*2050*/  MUFU.EX2 R36, R52 ;  /* 0x0000003400247308 */ /* 0x000e220000000800 */
[----:B------:R-:W-:Y:S02]  /*2060*/  IADD3 R54, R32, -R47, RZ ;  /* 0x8000002f20367210 */ /* 0x000fe40007ffe0ff */
[----:B------:R-:W-:-:S04]  /*2070*/  FFMA.FTZ R33, R33, R0, -1 ;  /* 0xbf80000021217423 */ /* 0x000fc80000010000 */
[----:B------:R-:W-:-:S04]  /*2080*/  FADD R54, R54, R33 ;  /* 0x0000002136367221 */ /* 0x000fc80000000000 */
[----:B------:R-:W-:Y:S01]  /*2090*/  FFMA.FTZ R33, R54, -R37, 0.10546888411045074463 ;  /* 0x3dd8001236217423 */ /* 0x000fe20000010825 */
[----:B0-----:R-:W-:-:S03]  /*20a0*/  @!P0 FMUL R36, R36, R36 ;  /* 0x0000002424248220 */ /* 0x001fc60000400000 */
[----:B------:R-:W-:Y:S01]  /*20b0*/  FFMA.FTZ R33, R54, R33, -0.13229703903198242188 ;  /* 0xbe0778e036217423 */ /* 0x000fe20000010021 */
[----:B------:R-:W-:-:S03]  /*20c0*/  ISETP.GE.U32.AND P0, PT, R42, 0x7f800000, PT ;  /* 0x7f8000002a00780c */ /* 0x000fc60003f06070 */
        /* <DEDUP_REMOVED lines=8> */
[----:B------:R-:W-:Y:S01]  /*2150*/  FFMA.FTZ R33, R34, 0.69314718246459960938, R27 ;  /* 0x3f31721822217823 */ /* 0x000fe2000001001b */
[----:B------:R-:W-:-:S05]  /*2160*/  FADD.FTZ.RZ R27, R36, 1 ;  /* 0x3f800000241b7421 */ /* 0x000fca000001c000 */
[----:B------:R-:W-:Y:S01]  /*2170*/  IADD3 R34, R27, -0x3f400000, RZ ;  /* 0xc0c000001b227810 */ /* 0x000fe20007ffe0ff */
[----:B------:R-:W-:-:S03]  /*2180*/  FFMA.FTZ R27, R51, 0.69314718246459960938, R44 ;  /* 0x3f317218331b7823 */ /* 0x000fc6000001002c */
[----:B------:R-:W-:Y:S01]  /*2190*/  LOP3.LUT R51, R34, 0xff800000, RZ, 0xc0, !PT ;  /* 0xff80000022337812 */ /* 0x000fe200078ec0ff */
[----:B------:R-:W-:Y:S06]  /*21a0*/  @!P0 BRA `(.L_x_9) ;  /* 0x0000000000148947 */ /* 0x000fec0003800000 */
[----:B------:R-:W-:-:S13]  /*21b0*/  ISETP.GE.AND P0, PT, R42, -0x407fffff, PT ;  /* 0xbf8000012a00780c */ /* 0x000fda0003f06270 */
[----:B------:R-:W-:-:S05]  /*21c0*/  @P0 MOV R53, 0x7f800000 ;  /* 0x7f80000000350802 */ /* 0x000fca0000000f00 */
[C---:B------:R-:W-:Y:S01]  /*21d0*/  @P0 FFMA.FTZ R7, R42.reuse, R53, +INF ;  /* 0x7f8000002a070423 */ /* 0x040fe20000010035 */
[----:B------:R-:W-:-:S04]  /*21e0*/  FSETP.NEU.AND P0, PT, R42, RZ, PT ;  /* 0x000000ff2a00720b */ /* 0x000fc80003f0d000 */
[----:B------:R-:W-:-:S09]  /*21f0*/  FSEL R7, R7, -RZ, P0 ;  /* 0x800000ff07077208 */ /* 0x000fd20000000000 */
.L_x_9:
[----:B------:R-:W-:Y:S05]  /*2200*/  BSYNC B0 ;  /* 0x0000000000007941 */ /* 0x000fea0003800000 */
.L_x_8:
[----:B------:R-:W-:Y:S01]  /*2210*/  IADD3 R53, -R51, 0x40800000, RZ ;  /* 0x4080000033357810 */ /* 0x000fe20007ffe1ff */
[----:B------:R-:W-:Y:S01]  /*2220*/  FMUL R44, R11, 1.4426950216293334961 ;  /* 0x3fb8aa3b0b2c7820 */ /* 0x000fe20000400000 */
[----:B------:R-:W-:Y:S01]  /*2230*/  IADD3 R34, R36, -R51, RZ ;  /* 0x8000003324227210 */ /* 0x000fe20007ffe0ff */
[----:B------:R-:W-:Y:S01]  /*2240*/  BSSY B0, `(.L_x_10) ;  /* 0x0000030000007945 */ /* 0x000fe20003800000 */
[----:B------:R-:W-:Y:S01]  /*2250*/  ISETP.GE.U32.AND P3, PT, R46, 0x7f800000, PT ;  /* 0x7f8000002e00780c */ /* 0x000fe20003f66070 */
[----:B------:R-:W-:Y:S01]  /*2260*/  FFMA.FTZ R53, R53, R0, -1 ;  /* 0xbf80000035357423 */ /* 0x000fe20000010000 */
[----:B------:R-:W-:Y:S02]  /*2270*/  FSETP.GEU.AND P0, PT, R44, -126, PT ;  /* 0xc2fc00002c00780b */ /* 0x000fe40003f0e000 */
[----:B------:R-:W-:Y:S01]  /*2280*/  I2FP.F32.S32 R43, R43 ;  /* 0x0000002b002b7245 */ /* 0x000fe20000201400 */
[----:B------:R-:W-:Y:S01]  /*2290*/  FADD R42, R34, R53 ;  /* 0x00000035222a7221 */ /* 0x000fe20000000000 */
[----:B------:R-:W-:-:S02]  /*22a0*/  ISETP.GE.U32.AND P4, PT, R50, 0x7f800000, PT ;  /* 0x7f8000003200780c */ /* 0x000fc40003f86070 */
[----:B------:R-:W-:Y:S01]  /*22b0*/  ISETP.GE.U32.AND P1, PT, R20, 0x7f800000, PT ;  /* 0x7f8000001400780c */ /* 0x000fe20003f26070 */
[----:B------:R-:W-:Y:S01]  /*22c0*/  FFMA.FTZ R53, R42, -R37, 0.10546888411045074463 ;  /* 0x3dd800122a357423 */ /* 0x000fe20000010825 */
[----:B------:R-:W-:Y:S01]  /*22d0*/  FMUL R43, R43, 1.1920928955078125e-07 ;  /* 0x340000002b2b7820 */ /* 0x000fe20000400000 */
[----:B------:R-:W-:Y:S02]  /*22e0*/  ISETP.GE.U32.AND P2, PT, R22, 0x7f800000, PT ;  /* 0x7f8000001600780c */ /* 0x000fe40003f46070 */
[----:B------:R-:W-:Y:S01]  /*22f0*/  FFMA.FTZ R53, R42, R53, -0.13229703903198242188 ;  /* 0xbe0778e02a357423 */ /* 0x000fe20000010035 */
[----:B------:R-:W-:Y:S01]  /*2300*/  FFMA.FTZ R48, R43, 0.69314718246459960938, R48 ;  /* 0x3f3172182b307823 */ /* 0x000fe20000010030 */
[----:B------:R-:W-:Y:S02]  /*2310*/  @!P0 FMUL R44, R44, 0.5 ;  /* 0x3f0000002c2c8820 */ /* 0x000fe40000400000 */
[C---:B------:R-:W-:Y:S02]  /*2320*/  FFMA.FTZ R53, R42.reuse, R53, 0.14491446316242218018 ;  /* 0x3e1464752a357423 */ /* 0x040fe40000010035 */
[----:B------:R-:W0:Y:S02]  /*2330*/  MUFU.EX2 R34, R44 ;  /* 0x0000002c00227308 */ /* 0x000e240000000800 */
[----:B------:R-:W-:-:S04]  /*2340*/  FFMA.FTZ R53, R42, R53, -0.16641564667224884033 ;  /* 0xbe2a68dd2a357423 */ /* 0x000fc80000010035 */
[----:B------:R-:W-:-:S04]  /*2350*/  FFMA.FTZ R53, R42, R53, 0.19988867640495300293 ;  /* 0x3e4caf9e2a357423 */ /* 0x000fc80000010035 */
[----:B------:R-:W-:-:S04]  /*2360*/  FFMA.FTZ R53, R42, R53, -0.25000196695327758789 ;  /* 0xbe8000422a357423 */ /* 0x000fc80000010035 */
[----:B------:R-:W-:Y:S01]  /*2370*/  FFMA.FTZ R53, R42, R53, 0.33333510160446166992 ;  /* 0x3eaaaae62a357423 */ /* 0x000fe20000010035 */
[----:B0-----:R-:W-:Y:S01]  /*2380*/  @!P0 FMUL R34, R34, R34 ;  /* 0x0000002222228220 */ /* 0x001fe20000400000 */
[----:B------:R-:W-:Y:S02]  /*2390*/  ISETP.GE.U32.AND P0, PT, R21, 0x7f800000, PT ;  /* 0x7f8000001500780c */ /* 0x000fe40003f06070 */
[----:B------:R-:W-:Y:S01]  /*23a0*/  FFMA.FTZ R53, R42, R53, -0.5 ;  /* 0xbf0000002a357423 */ /* 0x000fe20000010035 */
[----:B------:R-:W-:-:S03]  /*23b0*/  FADD.FTZ.RZ R52, R34, 1 ;  /* 0x3f80000022347421 */ /* 0x000fc6000001c000 */
[C---:B------:R-:W-:Y:S02]  /*23c0*/  FMUL R53, R42.reuse, R53 ;  /* 0x000000352a357220 */ /* 0x040fe40000400000 */
[----:B------:R-:W-:Y:S02]  /*23d0*/  IADD3 R52, R52, -0x3f400000, RZ ;  /* 0xc0c0000034347810 */ /* 0x000fe40007ffe0ff */
[----:B------:R-:W-:Y:S02]  /*23e0*/  FFMA.FTZ R42, R42, R53, R42 ;  /* 0x000000352a2a7223 */ /* 0x000fe4000001002a */
[----:B------:R-:W-:-:S04]  /*23f0*/  LOP3.LUT R53, R52, 0xff800000, RZ, 0xc0, !PT ;  /* 0xff80000034357812 */ /* 0x000fc800078ec0ff */
[----:B------:R-:W-:-:S05]  /*2400*/  IADD3 R55, -R53, 0x40800000, RZ ;  /* 0x4080000035377810 */ /* 0x000fca0007ffe1ff */
[----:B------:R-:W-:Y:S01]  /*2410*/  FFMA.FTZ R55, R55, R0, -1 ;  /* 0xbf80000037377423 */ /* 0x000fe20000010000 */
[----:B------:R-:W-:-:S05]  /*2420*/  IADD3 R0, R34, -R53, RZ ;  /* 0x8000003522007210 */ /* 0x000fca0007ffe0ff */
[----:B------:R-:W-:-:S04]  /*2430*/  FADD R0, R0, R55 ;  /* 0x0000003700007221 */ /* 0x000fc80000000000 */
[----:B------:R-:W-:-:S04]  /*2440*/  FFMA.FTZ R37, R0, -R37, 0.10546888411045074463 ;  /* 0x3dd8001200257423 */ /* 0x000fc80000010825 */
[----:B------:R-:W-:-:S04]  /*2450*/  FFMA.FTZ R37, R0, R37, -0.13229703903198242188 ;  /* 0xbe0778e000257423 */ /* 0x000fc80000010025 */
        /* <DEDUP_REMOVED lines=8> */
[----:B------:R-:W-:Y:S06]  /*24e0*/  @!P3 BRA `(.L_x_11) ;  /* 0x000000000014b947 */ /* 0x000fec0003800000 */
[----:B------:R-:W-:-:S13]  /*24f0*/  ISETP.GE.AND P3, PT, R46, -0x407fffff, PT ;  /* 0xbf8000012e00780c */ /* 0x000fda0003f66270 */
[----:B------:R-:W-:-:S05]  /*2500*/  @P3 MOV R37, 0x7f800000 ;  /* 0x7f80000000253802 */ /* 0x000fca0000000f00 */
[C---:B------:R-:W-:Y:S01]  /*2510*/  @P3 FFMA.FTZ R48, R46.reuse, R37, +INF ;  /* 0x7f8000002e303423 */ /* 0x040fe20000010025 */
[----:B------:R-:W-:-:S04]  /*2520*/  FSETP.NEU.AND P3, PT, R46, RZ, PT ;  /* 0x000000ff2e00720b */ /* 0x000fc80003f6d000 */
[----:B------:R-:W-:-:S09]  /*2530*/  FSEL R48, R48, -RZ, P3 ;  /* 0x800000ff30307208 */ /* 0x000fd20001800000 */
.L_x_11:
[----:B------:R-:W-:Y:S05]  /*2540*/  BSYNC B0 ;  /* 0x0000000000007941 */ /* 0x000fea0003800000 */
.L_x_10:
[----:B------:R-:W-:Y:S04]  /*2550*/  BSSY B0, `(.L_x_12) ;  /* 0x0000007000007945 */ /* 0x000fe80003800000 */
[----:B------:R-:W-:Y:S05]  /*2560*/  @!P4 BRA `(.L_x_13) ;  /* 0x000000000014c947 */ /* 0x000fea0003800000 */
[----:B------:R-:W-:-:S13]  /*2570*/  ISETP.GE.AND P3, PT, R50, -0x407fffff, PT ;  /* 0xbf8000013200780c */ /* 0x000fda0003f66270 */
[----:B------:R-:W-:-:S05]  /*2580*/  @P3 MOV R37, 0x7f800000 ;  /* 0x7f80000000253802 */ /* 0x000fca0000000f00 */
[C---:B------:R-:W-:Y:S01]  /*2590*/  @P3 FFMA.FTZ R45, R50.reuse, R37, +INF ;  /* 0x7f800000322d3423 */ /* 0x040fe20000010025 */
[----:B------:R-:W-:-:S04]  /*25a0*/  FSETP.NEU.AND P3, PT, R50, RZ, PT ;  /* 0x000000ff3200720b */ /* 0x000fc80003f6d000 */
[----:B------:R-:W-:-:S09]  /*25b0*/  FSEL R45, R45, -RZ, P3 ;  /* 0x800000ff2d2d7208 */ /* 0x000fd20001800000 */
.L_x_13:
[----:B------:R-:W-:Y:S05]  /*25c0*/  BSYNC B0 ;  /* 0x0000000000007941 */ /* 0x000fea0003800000 */
.L_x_12:
[----:B------:R-:W-:Y:S04]  /*25d0*/  BSSY B0, `(.L_x_14) ;  /* 0x0000007000007945 */ /* 0x000fe80003800000 */
[----:B------:R-:W-:Y:S05]  /*25e0*/  @!P0 BRA `(.L_x_15) ;  /* 0x0000000000148947 */ /* 0x000fea0003800000 */
[----:B------:R-:W-:-:S13]  /*25f0*/  ISETP.GE.AND P0, PT, R21, -0x407fffff, PT ;  /* 0xbf8000011500780c */ /* 0x000fda0003f06270 */
[----:B------:R-:W-:-:S05]  /*2600*/  @P0 MOV R44, 0x7f800000 ;  /* 0x7f800000002c0802 */ /* 0x000fca0000000f00 */
[C---:B------:R-:W-:Y:S01]  /*2610*/  @P0 FFMA.FTZ R35, R21.reuse, R44, +INF ;  /* 0x7f80000015230423 */ /* 0x040fe2000001002c */
[----:B------:R-:W-:-:S04]  /*2620*/  FSETP.NEU.AND P0, PT, R21, RZ, PT ;  /* 0x000000ff1500720b */ /* 0x000fc80003f0d000 */
[----:B------:R-:W-:-:S09]  /*2630*/  FSEL R35, R35, -RZ, P0 ;  /* 0x800000ff23237208 */ /* 0x000fd20000000000 */
.L_x_15:
[----:B------:R-:W-:Y:S05]  /*2640*/  BSYNC B0 ;  /* 0x0000000000007941 */ /* 0x000fea0003800000 */
.L_x_14:
[----:B------:R-:W-:Y:S04]  /*2650*/  BSSY B0, `(.L_x_16) ;  /* 0x0000007000007945 */ /* 0x000fe80003800000 */
[----:B------:R-:W-:Y:S05]  /*2660*/  @!P1 BRA `(.L_x_17) ;  /* 0x0000000000149947 */ /* 0x000fea0003800000 */
[----:B------:R-:W-:-:S13]  /*2670*/  ISETP.GE.AND P0, PT, R20, -0x407fffff, PT ;  /* 0xbf8000011400780c */ /* 0x000fda0003f06270 */
[----:B------:R-:W-:-:S05]  /*2680*/  @P0 MOV R21, 0x7f800000 ;  /* 0x7f80000000150802 */ /* 0x000fca0000000f00 */
[C---:B------:R-:W-:Y:S01]  /*2690*/  @P0 FFMA.FTZ R24, R20.reuse, R21, +INF ;  /* 0x7f80000014180423 */ /* 0x040fe20000010015 */
[----:B------:R-:W-:-:S04]  /*26a0*/  FSETP.NEU.AND P0, PT, R20, RZ, PT ;  /* 0x000000ff1400720b */ /* 0x000fc80003f0d000 */
[----:B------:R-:W-:-:S09]  /*26b0*/  FSEL R24, R24, -RZ, P0 ;  /* 0x800000ff18187208 */ /* 0x000fd20000000000 */
.L_x_17:
[----:B------:R-:W-:Y:S05]  /*26c0*/  BSYNC B0 ;  /* 0x0000000000007941 */ /* 0x000fea0003800000 */
.L_x_16:
[----:B------:R-:W-:Y:S04]  /*26d0*/  BSSY B0, `(.L_x_18) ;  /* 0x0000007000007945 */ /* 0x000fe80003800000 */
[----:B------:R-:W-:Y:S05]  /*26e0*/  @!P2 BRA `(.L_x_19) ;  /* 0x000000000014a947 */ /* 0x000fea0003800000 */
[C---:B------:R-:W-:Y:S02]  /*26f0*/  ISETP.GE.AND P0, PT, R22.reuse, -0x407fffff, PT ;  /* 0xbf8000011600780c */ /* 0x040fe40003f06270 */
[----:B------:R-:W-:-:S11]  /*2700*/  FSETP.NEU.AND P1, PT, R22, RZ, PT ;  /* 0x000000ff1600720b */ /* 0x000fd60003f2d000 */
[----:B------:R-:W-:-:S05]  /*2710*/  @P0 MOV R21, 0x7f800000 ;  /* 0x7f80000000150802 */ /* 0x000fca0000000f00 */
[----:B------:R-:W-:-:S05]  /*2720*/  @P0 FFMA.FTZ R39, R22, R21, +INF ;  /* 0x7f80000016270423 */ /* 0x000fca0000010015 */
[----:B------:R-:W-:-:S07]  /*2730*/  FSEL R39, R39, -RZ, P1 ;  /* 0x800000ff27277208 */ /* 0x000fce0000800000 */
.L_x_19:
[----:B------:R-:W-:Y:S05]  /*2740*/  BSYNC B0 ;  /* 0x0000000000007941 */ /* 0x000fea0003800000 */
.L_x_18:
[----:B------:R-:W-:Y:S01]  /*2750*/  ISETP.GE.U32.AND P6, PT, R13, 0x7f800000, PT ;  /* 0x7f8000000d00780c */ /* 0x000fe20003fc6070 */
[----:B------:R-:W-:Y:S01]  /*2760*/  BSSY B0, `(.L_x_20) ;  /* 0x0000019000007945 */ /* 0x000fe20003800000 */
[----:B------:R-:W-:Y:S02]  /*2770*/  I2FP.F32.S32 R47, R47 ;  /* 0x0000002f002f7245 */ /* 0x000fe40000201400 */
[----:B------:R-:W-:Y:S02]  /*2780*/  I2FP.F32.S32 R51, R51 ;  /* 0x0000003300337245 */ /* 0x000fe40000201400 */
[----:B------:R-:W-:Y:S01]  /*2790*/  I2FP.F32.S32 R53, R53 ;  /* 0x0000003500357245 */ /* 0x000fe20000201400 */
[----:B------:R-:W-:Y:S01]  /*27a0*/  FMUL R22, R47, 1.1920928955078125e-07 ;  /* 0x340000002f167820 */ /* 0x000fe20000400000 */
[----:B------:R-:W-:Y:S01]  /*27b0*/  I2FP.F32.S32 R26, R26 ;  /* 0x0000001a001a7245 */ /* 0x000fe20000201400 */
[----:B------:R-:W-:Y:S01]  /*27c0*/  FMUL R51, R51, 1.1920928955078125e-07 ;  /* 0x3400000033337820 */ /* 0x000fe20000400000 */
[----:B------:R-:W-:Y:S01]  /*27d0*/  FSETP.GT.AND P0, PT, R28, 20, PT ;  /* 0x41a000001c00780b */ /* 0x000fe20003f04000 */
[----:B------:R-:W-:Y:S01]  /*27e0*/  FMUL R53, R53, 1.1920928955078125e-07 ;  /* 0x3400000035357820 */ /* 0x000fe20000400000 */
[----:B------:R-:W-:Y:S01]  /*27f0*/  ISETP.GE.U32.AND P1, PT, R23, 0x7f800000, PT ;  /* 0x7f8000001700780c */ /* 0x000fe20003f26070 */
[----:B------:R-:W-:Y:S01]  /*2800*/  FMUL R26, R26, 1.1920928955078125e-07 ;  /* 0x340000001a1a7820 */ /* 0x000fe20000400000 */
[----:B------:R-:W-:Y:S01]  /*2810*/  ISETP.GE.U32.AND P2, PT, R14, 0x7f800000, PT ;  /* 0x7f8000000e00780c */ /* 0x000fe20003f46070 */
[----:B------:R-:W-:Y:S01]  /*2820*/  FFMA.FTZ R22, R22, 0.69314718246459960938, R49 ;  /* 0x3f31721816167823 */ /* 0x000fe20000010031 */
[----:B------:R-:W-:Y:S01]  /*2830*/  ISETP.GE.U32.AND P3, PT, R32, 0x7f800000, PT ;  /* 0x7f8000002000780c */ /* 0x000fe20003f66070 */
[----:B------:R-:W-:Y:S01]  /*2840*/  FFMA.FTZ R21, R51, 0.69314718246459960938, R42 ;  /* 0x3f31721833157823 */ /* 0x000fe2000001002a */
[----:B------:R-:W-:Y:S01]  /*2850*/  ISETP.GE.U32.AND P4, PT, R36, 0x7f800000, PT ;  /* 0x7f8000002400780c */ /* 0x000fe20003f86070 */
[----:B------:R-:W-:Y:S01]  /*2860*/  FFMA.FTZ R20, R53, 0.69314718246459960938, R0 ;  /* 0x3f31721835147823 */ /* 0x000fe20000010000 */
[----:B------:R-:W-:Y:S01]  /*2870*/  ISETP.GE.U32.AND P5, PT, R34, 0x7f800000, PT ;  /* 0x7f8000002200780c */ /* 0x000fe20003fa6070 */
[----:B------:R-:W-:Y:S01]  /*2880*/  FFMA.FTZ R26, R26, 0.69314718246459960938, R15 ;  /* 0x3f3172181a1a7823 */ /* 0x000fe2000001000f */
[----:B------:R-:W-:Y:S11]  /*2890*/  @!P6 BRA `(.L_x_21) ;  /* 0x000000000014e947 */ /* 0x000ff60003800000 */
[----:B------:R-:W-:-:S13]  /*28a0*/  ISETP.GE.AND P6, PT, R13, -0x407fffff, PT ;  /* 0xbf8000010d00780c */ /* 0x000fda0003fc6270 */
[----:B------:R-:W-:-:S05]  /*28b0*/  @P6 MOV R0, 0x7f800000 ;  /* 0x7f80000000006802 */ /* 0x000fca0000000f00 */
[C---:B------:R-:W-:Y:S01]  /*28c0*/  @P6 FFMA.FTZ R26, R13.reuse, R0, +INF ;  /* 0x7f8000000d1a6423 */ /* 0x040fe20000010000 */
[----:B------:R-:W-:-:S04]  /*28d0*/  FSETP.NEU.AND P6, PT, R13, RZ, PT ;  /* 0x000000ff0d00720b */ /* 0x000fc80003fcd000 */
[----:B------:R-:W-:-:S09]  /*28e0*/  FSEL R26, R26, -RZ, P6 ;  /* 0x800000ff1a1a7208 */ /* 0x000fd20003000000 */
.L_x_21:
[----:B------:R-:W-:Y:S05]  /*28f0*/  BSYNC B0 ;  /* 0x0000000000007941 */ /* 0x000fea0003800000 */
.L_x_20:
[----:B------:R-:W-:Y:S04]  /*2900*/  BSSY B0, `(.L_x_22) ;  /* 0x0000007000007945 */ /* 0x000fe80003800000 */
[----:B------:R-:W-:Y:S05]  /*2910*/  @!P1 BRA `(.L_x_23) ;  /* 0x0000000000149947 */ /* 0x000fea0003800000 */
[C---:B------:R-:W-:Y:S02]  /*2920*/  ISETP.GE.AND P1, PT, R23.reuse, -0x407fffff, PT ;  /* 0xbf8000011700780c */ /* 0x040fe40003f26270 */
[----:B------:R-:W-:-:S11]  /*2930*/  FSETP.NEU.AND P6, PT, R23, RZ, PT ;  /* 0x000000ff1700720b */ /* 0x000fd60003fcd000 */
[----:B------:R-:W-:-:S05]  /*2940*/  @P1 MOV R0, 0x7f800000 ;  /* 0x7f80000000001802 */ /* 0x000fca0000000f00 */
[----:B------:R-:W-:-:S05]  /*2950*/  @P1 FFMA.FTZ R33, R23, R0, +INF ;  /* 0x7f80000017211423 */ /* 0x000fca0000010000 */
[----:B------:R-:W-:-:S07]  /*2960*/  FSEL R33, R33, -RZ, P6 ;  /* 0x800000ff21217208 */ /* 0x000fce0003000000 */
.L_x_23:
[----:B------:R-:W-:Y:S05]  /*2970*/  BSYNC B0 ;  /* 0x0000000000007941 */ /* 0x000fea0003800000 */
.L_x_22:
[----:B------:R-:W-:Y:S04]  /*2980*/  BSSY B0, `(.L_x_24) ;  /* 0x0000007000007945 */ /* 0x000fe80003800000 */
[----:B------:R-:W-:Y:S05]  /*2990*/  @!P2 BRA `(.L_x_25) ;  /* 0x000000000014a947 */ /* 0x000fea0003800000 */
[C---:B------:R-:W-:Y:S02]  /*29a0*/  ISETP.GE.AND P1, PT, R14.reuse, -0x407fffff, PT ;  /* 0xbf8000010e00780c */ /* 0x040fe40003f26270 */
[----:B------:R-:W-:-:S11]  /*29b0*/  FSETP.NEU.AND P2, PT, R14, RZ, PT ;  /* 0x000000ff0e00720b */ /* 0x000fd60003f4d000 */
[----:B------:R-:W-:-:S05]  /*29c0*/  @P1 MOV R13, 0x7f800000 ;  /* 0x7f800000000d1802 */ /* 0x000fca0000000f00 */
[----:B------:R-:W-:-:S05]  /*29d0*/  @P1 FFMA.FTZ R27, R14, R13, +INF ;  /* 0x7f8000000e1b1423 */ /* 0x000fca000001000d */
[----:B------:R-:W-:-:S07]  /*29e0*/  FSEL R27, R27, -RZ, P2 ;  /* 0x800000ff1b1b7208 */ /* 0x000fce0001000000 */
.L_x_25:
[----:B------:R-:W-:Y:S05]  /*29f0*/  BSYNC B0 ;  /* 0x0000000000007941 */ /* 0x000fea0003800000 */
.L_x_24:
[----:B------:R-:W-:Y:S04]  /*2a00*/  BSSY B0, `(.L_x_26) ;  /* 0x0000007000007945 */ /* 0x000fe80003800000 */
[----:B------:R-:W-:Y:S05]  /*2a10*/  @!P3 BRA `(.L_x_27) ;  /* 0x000000000014b947 */ /* 0x000fea0003800000 */
[C---:B------:R-:W-:Y:S02]  /*2a20*/  ISETP.GE.AND P1, PT, R32.reuse, -0x407fffff, PT ;  /* 0xbf8000012000780c */ /* 0x040fe40003f26270 */
[----:B------:R-:W-:-:S11]  /*2a30*/  FSETP.NEU.AND P2, PT, R32, RZ, PT ;  /* 0x000000ff2000720b */ /* 0x000fd60003f4d000 */
[----:B------:R-:W-:-:S05]  /*2a40*/  @P1 MOV R13, 0x7f800000 ;  /* 0x7f800000000d1802 */ /* 0x000fca0000000f00 */
[----:B------:R-:W-:-:S05]  /*2a50*/  @P1 FFMA.FTZ R22, R32, R13, +INF ;  /* 0x7f80000020161423 */ /* 0x000fca000001000d */
[----:B------:R-:W-:-:S07]  /*2a60*/  FSEL R22, R22, -RZ, P2 ;  /* 0x800000ff16167208 */ /* 0x000fce0001000000 */
.L_x_27:
[----:B------:R-:W-:Y:S05]  /*2a70*/  BSYNC B0 ;  /* 0x0000000000007941 */ /* 0x000fea0003800000 */
.L_x_26:
[----:B------:R-:W-:Y:S04]  /*2a80*/  BSSY B0, `(.L_x_28) ;  /* 0x0000007000007945 */ /* 0x000fe80003800000 */
[----:B------:R-:W-:Y:S05]  /*2a90*/  @!P4 BRA `(.L_x_29) ;  /* 0x000000000014c947 */ /* 0x000fea0003800000 */
[C---:B------:R-:W-:Y:S02]  /*2aa0*/  ISETP.GE.AND P1, PT, R36.reuse, -0x407fffff, PT ;  /* 0xbf8000012400780c */ /* 0x040fe40003f26270 */
[----:B------:R-:W-:-:S11]  /*2ab0*/  FSETP.NEU.AND P2, PT, R36, RZ, PT ;  /* 0x000000ff2400720b */ /* 0x000fd60003f4d000 */
[----:B------:R-:W-:-:S05]  /*2ac0*/  @P1 MOV R13, 0x7f800000 ;  /* 0x7f800000000d1802 */ /* 0x000fca0000000f00 */
[----:B------:R-:W-:-:S05]  /*2ad0*/  @P1 FFMA.FTZ R21, R36, R13, +INF ;  /* 0x7f80000024151423 */ /* 0x000fca000001000d */
[----:B------:R-:W-:-:S07]  /*2ae0*/  FSEL R21, R21, -RZ, P2 ;  /* 0x800000ff15157208 */ /* 0x000fce0001000000 */
.L_x_29:
[----:B------:R-:W-:Y:S05]  /*2af0*/  BSYNC B0 ;  /* 0x0000000000007941 */ /* 0x000fea0003800000 */
.L_x_28:
[----:B------:R-:W-:Y:S04]  /*2b00*/  BSSY B0, `(.L_x_30) ;  /* 0x0000007000007945 */ /* 0x000fe80003800000 */
[----:B------:R-:W-:Y:S05]  /*2b10*/  @!P5 BRA `(.L_x_31) ;  /* 0x000000000014d947 */ /* 0x000fea0003800000 */
[C---:B------:R-:W-:Y:S02]  /*2b20*/  ISETP.GE.AND P1, PT, R34.reuse, -0x407fffff, PT ;  /* 0xbf8000012200780c */ /* 0x040fe40003f26270 */
[----:B------:R-:W-:-:S11]  /*2b30*/  FSETP.NEU.AND P2, PT, R34, RZ, PT ;  /* 0x000000ff2200720b */ /* 0x000fd60003f4d000 */
[----:B------:R-:W-:-:S05]  /*2b40*/  @P1 MOV R13, 0x7f800000 ;  /* 0x7f800000000d1802 */ /* 0x000fca0000000f00 */
[----:B------:R-:W-:-:S05]  /*2b50*/  @P1 FFMA.FTZ R20, R34, R13, +INF ;  /* 0x7f80000022141423 */ /* 0x000fca000001000d */
[----:B------:R-:W-:-:S07]  /*2b60*/  FSEL R20, R20, -RZ, P2 ;  /* 0x800000ff14147208 */ /* 0x000fce0001000000 */
.L_x_31:
[----:B------:R-:W-:Y:S05]  /*2b70*/  BSYNC B0 ;  /* 0x0000000000007941 */ /* 0x000fea0003800000 */
.L_x_30:
[----:B------:R-:W-:Y:S01]  /*2b80*/  FSEL R25, R28, R25, P0 ;  /* 0x000000191c197208 */ /* 0x000fe20000000000 */
[----:B------:R-:W-:Y:S01]  /*2b90*/  BSSY B0, `(.L_x_32) ;  /* 0x0000018000007945 */ /* 0x000fe20003800000 */
[C---:B------:R-:W-:Y:S02]  /*2ba0*/  FSETP.GT.AND P0, PT, R30.reuse, 20, PT ;  /* 0x41a000001e00780b */ /* 0x040fe40003f04000 */
[----:B------:R-:W-:Y:S01]  /*2bb0*/  FSETP.GT.AND P2, PT, R29, 20, PT ;  /* 0x41a000001d00780b */ /* 0x000fe20003f44000 */
[----:B------:R-:W-:Y:S01]  /*2bc0*/  FADD.FTZ R23, |R25|, -RZ ;  /* 0x800000ff19177221 */ /* 0x000fe20000010200 */
[----:B------:R-:W-:-:S04]  /*2bd0*/  FSEL R15, R30, R41, P0 ;  /* 0x000000291e0f7208 */ /* 0x000fc80000000000 */
[----:B------:R-:W-:-:S13]  /*2be0*/  FSETP.GE.AND P1, PT, R23, 0.60000002384185791016, PT ;  /* 0x3f19999a1700780b */ /* 0x000fda0003f26000 */
[----:B------:R-:W-:Y:S05]  /*2bf0*/  @!P1 BRA `(.L_x_33) ;  /* 0x0000000000289947 */ /* 0x000fea0003800000 */
[C---:B------:R-:W-:Y:S01]  /*2c00*/  FMUL R0, R23.reuse, 2.8853900432586669922 ;  /* 0x4038aa3b17007820 */ /* 0x040fe20000400000 */
[----:B------:R-:W-:Y:S01]  /*2c10*/  HFMA2.MMA R13, -RZ, RZ, 1.875, 0 ;  /* 0x3f800000ff0d7435 */ /* 0x000fe200000001ff */
[----:B------:R-:W-:-:S04]  /*2c20*/  FSETP.GE.AND P0, PT, R23, 9.010913848876953125, PT ;  /* 0x41102cb41700780b */ /* 0x000fc80003f06000 */
[----:B------:R-:W0:Y:S02]  /*2c30*/  MUFU.EX2 R0, R0 ;  /* 0x0000000000007308 */ /* 0x000e240000000800 */
[----:B0-----:R-:W-:-:S06]  /*2c40*/  FADD R14, R0, 1 ;  /* 0x3f800000000e7421 */ /* 0x001fcc0000000000 */
[----:B------:R-:W0:Y:S02]  /*2c50*/  MUFU.RCP R14, R14 ;  /* 0x0000000e000e7308 */ /* 0x000e240000001000 */
[----:B0-----:R-:W-:-:S05]  /*2c60*/  FFMA.FTZ R13, R14, -2, R13 ;  /* 0xc00000000e0d7823 */ /* 0x001fca000001000d */
[----:B------:R-:W-:-:S04]  /*2c70*/  FSEL R13, R13, 1, !P0 ;  /* 0x3f8000000d0d7808 */ /* 0x000fc80004000000 */
[----:B------:R-:W-:Y:S01]  /*2c80*/  LOP3.LUT R13, R13, 0x80000000, R25, 0xf8, !PT ;  /* 0x800000000d0d7812 */ /* 0x000fe200078ef819 */
[----:B------:R-:W-:Y:S06]  /*2c90*/  BRA `(.L_x_34) ;  /* 0x00000000001c7947 */ /* 0x000fec0003800000 */
.L_x_33:
[----:B------:R-:W-:Y:S01]  /*2ca0*/  MOV R0, 0x3c80f082 ;  /* 0x3c80f08200007802 */ /* 0x000fe20000000f00 */
[----:B------:R-:W-:-:S04]  /*2cb0*/  FMUL R13, R25, R25 ;  /* 0x00000019190d7220 */ /* 0x000fc80000400000 */
[----:B------:R-:W-:-:S04]  /*2cc0*/  FFMA.FTZ R0, R13, R0, -0.052303962409496307373 ;  /* 0xbd563cae0d007423 */ /* 0x000fc80000010000 */
[----:B------:R-:W-:-:S04]  /*2cd0*/  FFMA.FTZ R0, R13, R0, 0.1331529766321182251 ;  /* 0x3e0859410d007423 */ /* 0x000fc80000010000 */
[----:B------:R-:W-:-:S04]  /*2ce0*/  FFMA.FTZ R0, R13, R0, -0.33332768082618713379 ;  /* 0xbeaaa9ed0d007423 */ /* 0x000fc80000010000 */
[----:B------:R-:W-:-:S04]  /*2cf0*/  FFMA.FTZ R0, R13, R0, RZ ;  /* 0x000000000d007223 */ /* 0x000fc800000100ff */
[----:B------:R-:W-:-:S07]  /*2d00*/  FFMA.FTZ R13, R25, R0, R25 ;  /* 0x00000000190d7223 */ /* 0x000fce0000010019 */
.L_x_34:
[----:B------:R-:W-:Y:S05]  /*2d10*/  BSYNC B0 ;  /* 0x0000000000007941 */ /* 0x000fea0003800000 */
.L_x_32:
[----:B------:R-:W-:Y:S01]  /*2d20*/  FADD.FTZ R34, |R15|, -RZ ;  /* 0x800000ff0f227221 */ /* 0x000fe20000010200 */
[----:B------:R-:W-:Y:S01]  /*2d30*/  BSSY B0, `(.L_x_35) ;  /* 0x0000016000007945 */ /* 0x000fe20003800000 */
[----:B------:R-:W-:Y:S02]  /*2d40*/  FSETP.GT.AND P1, PT, R31, 20, PT ;  /* 0x41a000001f00780b */ /* 0x000fe40003f24000 */
[----:B------:R-:W-:Y:S02]  /*2d50*/  FSEL R14, R29, R40, P2 ;  /* 0x000000281d0e7208 */ /* 0x000fe40001000000 */
        /* <DEDUP_REMOVED lines=12> */
.L_x_36:
[----:B------:R-:W-:Y:S01]  /*2e20*/  MOV R0, 0x3c80f082 ;  /* 0x3c80f08200007802 */ /* 0x000fe20000000f00 */
[----:B------:R-:W-:-:S04]  /*2e30*/  FMUL R23, R15, R15 ;  /* 0x0000000f0f177220 */ /* 0x000fc80000400000 */
[----:B------:R-:W-:-:S04]  /*2e40*/  FFMA.FTZ R0, R23, R0, -0.052303962409496307373 ;  /* 0xbd563cae17007423 */ /* 0x000fc80000010000 */
[----:B------:R-:W-:-:S04]  /*2e50*/  FFMA.FTZ R0, R23, R0, 0.1331529766321182251 ;  /* 0x3e08594117007423 */ /* 0x000fc80000010000 */
[----:B------:R-:W-:-:S04]  /*2e60*/  FFMA.FTZ R0, R23, R0, -0.33332768082618713379 ;  /* 0xbeaaa9ed17007423 */ /* 0x000fc80000010000 */
[----:B------:R-:W-:-:S04]  /*2e70*/  FFMA.FTZ R0, R23, R0, RZ ;  /* 0x0000000017007223 */ /* 0x000fc800000100ff */
[----:B------:R-:W-:-:S07]  /*2e80*/  FFMA.FTZ R15, R15, R0, R15 ;  /* 0x000000000f0f7223 */ /* 0x000fce000001000f */
.L_x_37:
[----:B------:R-:W-:Y:S05]  /*2e90*/  BSYNC B0 ;  /* 0x0000000000007941 */ /* 0x000fea0003800000 */
.L_x_35:
        /* <DEDUP_REMOVED lines=16> */
.L_x_39:
[----:B------:R-:W-:Y:S01]  /*2fa0*/  MOV R0, 0x3c80f082 ;  /* 0x3c80f08200007802 */ /* 0x000fe20000000f00 */
[----:B------:R-:W-:-:S04]  /*2fb0*/  FMUL R23, R14, R14 ;  /* 0x0000000e0e177220 */ /* 0x000fc80000400000 */
[----:B------:R-:W-:-:S04]  /*2fc0*/  FFMA.FTZ R0, R23, R0, -0.052303962409496307373 ;  /* 0xbd563cae17007423 */ /* 0x000fc80000010000 */
[----:B------:R-:W-:-:S04]  /*2fd0*/  FFMA.FTZ R0, R23, R0, 0.1331529766321182251 ;  /* 0x3e08594117007423 */ /* 0x000fc80000010000 */
[----:B------:R-:W-:-:S04]  /*2fe0*/  FFMA.FTZ R0, R23, R0, -0.33332768082618713379 ;  /* 0xbeaaa9ed17007423 */ /* 0x000fc80000010000 */
[----:B------:R-:W-:-:S04]  /*2ff0*/  FFMA.FTZ R23, R23, R0, RZ ;  /* 0x0000000017177223 */ /* 0x000fc800000100ff */
[----:B------:R-:W-:-:S07]  /*3000*/  FFMA.FTZ R14, R14, R23, R14 ;  /* 0x000000170e0e7223 */ /* 0x000fce000001000e */
.L_x_40:
[----:B------:R-:W-:Y:S05]  /*3010*/  BSYNC B0 ;  /* 0x0000000000007941 */ /* 0x000fea0003800000 */
.L_x_38:
        /* <DEDUP_REMOVED lines=16> */
.L_x_42:
[----:B------:R-:W-:Y:S01]  /*3120*/  MOV R0, 0x3c80f082 ;  /* 0x3c80f08200007802 */ /* 0x000fe20000000f00 */
[----:B------:R-:W-:-:S04]  /*3130*/  FMUL R23, R32, R32 ;  /* 0x0000002020177220 */ /* 0x000fc80000400000 */
[----:B------:R-:W-:-:S04]  /*3140*/  FFMA.FTZ R0, R23, R0, -0.052303962409496307373 ;  /* 0xbd563cae17007423 */ /* 0x000fc80000010000 */
[----:B------:R-:W-:-:S04]  /*3150*/  FFMA.FTZ R0, R23, R0, 0.1331529766321182251 ;  /* 0x3e08594117007423 */ /* 0x000fc80000010000 */
[----:B------:R-:W-:-:S04]  /*3160*/  FFMA.FTZ R0, R23, R0, -0.33332768082618713379 ;  /* 0xbeaaa9ed17007423 */ /* 0x000fc80000010000 */
[----:B------:R-:W-:-:S04]  /*3170*/  FFMA.FTZ R23, R23, R0, RZ ;  /* 0x0000000017177223 */ /* 0x000fc800000100ff */
[----:B------:R-:W-:-:S07]  /*3180*/  FFMA.FTZ R32, R32, R23, R32 ;  /* 0x0000001720207223 */ /* 0x000fce0000010020 */
.L_x_43:
[----:B------:R-:W-:Y:S05]  /*3190*/  BSYNC B0 ;  /* 0x0000000000007941 */ /* 0x000fea0003800000 */
.L_x_41:
        /* <DEDUP_REMOVED lines=16> */
.L_x_45:
[----:B------:R-:W-:Y:S01]  /*32a0*/  MOV R0, 0x3c80f082 ;  /* 0x3c80f08200007802 */ /* 0x000fe20000000f00 */
[----:B------:R-:W-:-:S04]  /*32b0*/  FMUL R23, R7, R7 ;  /* 0x0000000707177220 */ /* 0x000fc80000400000 */
[----:B------:R-:W-:-:S04]  /*32c0*/  FFMA.FTZ R0, R23, R0, -0.052303962409496307373 ;  /* 0xbd563cae17007423 */ /* 0x000fc80000010000 */
[----:B------:R-:W-:-:S04]  /*32d0*/  FFMA.FTZ R0, R23, R0, 0.1331529766321182251 ;  /* 0x3e08594117007423 */ /* 0x000fc80000010000 */
[----:B------:R-:W-:-:S04]  /*32e0*/  FFMA.FTZ R0, R23, R0, -0.33332768082618713379 ;  /* 0xbeaaa9ed17007423 */ /* 0x000fc80000010000 */
[----:B------:R-:W-:-:S04]  /*32f0*/  FFMA.FTZ R0, R23, R0, RZ ;  /* 0x0000000017007223 */ /* 0x000fc800000100ff */
[----:B------:R-:W-:-:S07]  /*3300*/  FFMA.FTZ R7, R7, R0, R7 ;  /* 0x0000000007077223 */ /* 0x000fce0000010007 */
.L_x_46:
[----:B------:R-:W-:Y:S05]  /*3310*/  BSYNC B0 ;  /* 0x0000000000007941 */ /* 0x000fea0003800000 */
.L_x_44:
        /* <DEDUP_REMOVED lines=16> */
.L_x_48:
[----:B------:R-:W-:Y:S01]  /*3420*/  MOV R0, 0x3c80f082 ;  /* 0x3c80f08200007802 */ /* 0x000fe20000000f00 */
[----:B------:R-:W-:-:S04]  /*3430*/  FMUL R25, R34, R34 ;  /* 0x0000002222197220 */ /* 0x000fc80000400000 */
[----:B------:R-:W-:-:S04]  /*3440*/  FFMA.FTZ R0, R25, R0, -0.052303962409496307373 ;  /* 0xbd563cae19007423 */ /* 0x000fc80000010000 */
[----:B------:R-:W-:-:S04]  /*3450*/  FFMA.FTZ R0, R25, R0, 0.1331529766321182251 ;  /* 0x3e08594119007423 */ /* 0x000fc80000010000 */
[----:B------:R-:W-:-:S04]  /*3460*/  FFMA.FTZ R0, R25, R0, -0.33332768082618713379 ;  /* 0xbeaaa9ed19007423 */ /* 0x000fc80000010000 */
[----:B------:R-:W-:-:S04]  /*3470*/  FFMA.FTZ R25, R25, R0, RZ ;  /* 0x0000000019197223 */ /* 0x000fc800000100ff */
[----:B------:R-:W-:-:S07]  /*3480*/  FFMA.FTZ R34, R34, R25, R34 ;  /* 0x0000001922227223 */ /* 0x000fce0000010022 */
.L_x_49:
[----:B------:R-:W-:Y:S05]  /*3490*/  BSYNC B0 ;  /* 0x0000000000007941 */ /* 0x000fea0003800000 */
.L_x_47:
        /* <DEDUP_REMOVED lines=16> */
.L_x_51:
[----:B------:R-:W-:Y:S01]  /*35a0*/  MOV R0, 0x3c80f082 ;  /* 0x3c80f08200007802 */ /* 0x000fe20000000f00 */
[----:B------:R-:W-:-:S04]  /*35b0*/  FMUL R35, R23, R23 ;  /* 0x0000001717237220 */ /* 0x000fc80000400000 */
[----:B------:R-:W-:-:S04]  /*35c0*/  FFMA.FTZ R0, R35, R0, -0.052303962409496307373 ;  /* 0xbd563cae23007423 */ /* 0x000fc80000010000 */
[----:B------:R-:W-:-:S04]  /*35d0*/  FFMA.FTZ R0, R35, R0, 0.1331529766321182251 ;  /* 0x3e08594123007423 */ /* 0x000fc80000010000 */
[----:B------:R-:W-:-:S04]  /*35e0*/  FFMA.FTZ R0, R35, R0, -0.33332768082618713379 ;  /* 0xbeaaa9ed23007423 */ /* 0x000fc80000010000 */
[----:B------:R-:W-:-:S04]  /*35f0*/  FFMA.FTZ R0, R35, R0, RZ ;  /* 0x0000000023007223 */ /* 0x000fc800000100ff */
[----:B------:R-:W-:-:S07]  /*3600*/  FFMA.FTZ R23, R23, R0, R23 ;  /* 0x0000000017177223 */ /* 0x000fce0000010017 */
.L_x_52:
[----:B------:R-:W-:Y:S05]  /*3610*/  BSYNC B0 ;  /* 0x0000000000007941 */ /* 0x000fea0003800000 */
.L_x_50:
        /* <DEDUP_REMOVED lines=16> */
.L_x_54:
[----:B------:R-:W-:Y:S01]  /*3720*/  MOV R0, 0x3c80f082 ;  /* 0x3c80f08200007802 */ /* 0x000fe20000000f00 */
[----:B------:R-:W-:-:S04]  /*3730*/  FMUL R35, R25, R25 ;  /* 0x0000001919237220 */ /* 0x000fc80000400000 */
[----:B------:R-:W-:-:S04]  /*3740*/  FFMA.FTZ R0, R35, R0, -0.052303962409496307373 ;  /* 0xbd563cae23007423 */ /* 0x000fc80000010000 */
[----:B------:R-:W-:-:S04]  /*3750*/  FFMA.FTZ R0, R35, R0, 0.1331529766321182251 ;  /* 0x3e08594123007423 */ /* 0x000fc80000010000 */
[----:B------:R-:W-:-:S04]  /*3760*/  FFMA.FTZ R0, R35, R0, -0.33332768082618713379 ;  /* 0xbeaaa9ed23007423 */ /* 0x000fc80000010000 */
[----:B------:R-:W-:-:S04]  /*3770*/  FFMA.FTZ R0, R35, R0, RZ ;  /* 0x0000000023007223 */ /* 0x000fc800000100ff */
[----:B------:R-:W-:-:S07]  /*3780*/  FFMA.FTZ R25, R25, R0, R25 ;  /* 0x0000000019197223 */ /* 0x000fce0000010019 */
.L_x_55:
[----:B------:R-:W-:Y:S05]  /*3790*/  BSYNC B0 ;  /* 0x0000000000007941 */ /* 0x000fea0003800000 */
.L_x_53:
        /* <DEDUP_REMOVED lines=16> */
.L_x_57:
[----:B------:R-:W-:Y:S01]  /*38a0*/  MOV R0, 0x3c80f082 ;  /* 0x3c80f08200007802 */ /* 0x000fe20000000f00 */
[----:B------:R-:W-:-:S04]  /*38b0*/  FMUL R37, R24, R24 ;  /* 0x0000001818257220 */ /* 0x000fc80000400000 */
[----:B------:R-:W-:-:S04]  /*38c0*/  FFMA.FTZ R0, R37, R0, -0.052303962409496307373 ;  /* 0xbd563cae25007423 */ /* 0x000fc80000010000 */
[----:B------:R-:W-:-:S04]  /*38d0*/  FFMA.FTZ R0, R37, R0, 0.1331529766321182251 ;  /* 0x3e08594125007423 */ /* 0x000fc80000010000 */
[----:B------:R-:W-:-:S04]  /*38e0*/  FFMA.FTZ R0, R37, R0, -0.33332768082618713379 ;  /* 0xbeaaa9ed25007423 */ /* 0x000fc80000010000 */
[----:B------:R-:W-:-:S04]  /*38f0*/  FFMA.FTZ R37, R37, R0, RZ ;  /* 0x0000000025257223 */ /* 0x000fc800000100ff */
[----:B------:R-:W-:-:S07]  /*3900*/  FFMA.FTZ R24, R24, R37, R24 ;  /* 0x0000002518187223 */ /* 0x000fce0000010018 */
.L_x_58:
[----:B------:R-:W-:Y:S05]  /*3910*/  BSYNC B0 ;  /* 0x0000000000007941 */ /* 0x000fea0003800000 */
.L_x_56:
        /* <DEDUP_REMOVED lines=16> */
.L_x_60:
[----:B------:R-:W-:Y:S01]  /*3a20*/  MOV R0, 0x3c80f082 ;  /* 0x3c80f08200007802 */ /* 0x000fe20000000f00 */
[----:B------:R-:W-:-:S04]  /*3a30*/  FMUL R37, R35, R35 ;  /* 0x0000002323257220 */ /* 0x000fc80000400000 */
[----:B------:R-:W-:-:S04]  /*3a40*/  FFMA.FTZ R0, R37, R0, -0.052303962409496307373 ;  /* 0xbd563cae25007423 */ /* 0x000fc80000010000 */
[----:B------:R-:W-:-:S04]  /*3a50*/  FFMA.FTZ R0, R37, R0, 0.1331529766321182251 ;  /* 0x3e08594125007423 */ /* 0x000fc80000010000 */
[----:B------:R-:W-:-:S04]  /*3a60*/  FFMA.FTZ R0, R37, R0, -0.33332768082618713379 ;  /* 0xbeaaa9ed25007423 */ /* 0x000fc80000010000 */
[----:B------:R-:W-:-:S04]  /*3a70*/  FFMA.FTZ R0, R37, R0, RZ ;  /* 0x0000000025007223 */ /* 0x000fc800000100ff */
[----:B------:R-:W-:-:S07]  /*3a80*/  FFMA.FTZ R35, R35, R0, R35 ;  /* 0x0000000023237223 */ /* 0x000fce0000010023 */
.L_x_61:
[----:B------:R-:W-:Y:S05]  /*3a90*/  BSYNC B0 ;  /* 0x0000000000007941 */ /* 0x000fea0003800000 */
.L_x_59:
        /* <DEDUP_REMOVED lines=16> */
.L_x_63:
[----:B------:R-:W-:Y:S01]  /*3ba0*/  MOV R0, 0x3c80f082 ;  /* 0x3c80f08200007802 */ /* 0x000fe20000000f00 */
[----:B------:R-:W-:-:S04]  /*3bb0*/  FMUL R37, R26, R26 ;  /* 0x0000001a1a257220 */ /* 0x000fc80000400000 */
[----:B------:R-:W-:-:S04]  /*3bc0*/  FFMA.FTZ R0, R37, R0, -0.052303962409496307373 ;  /* 0xbd563cae25007423 */ /* 0x000fc80000010000 */
[----:B------:R-:W-:-:S04]  /*3bd0*/  FFMA.FTZ R0, R37, R0, 0.1331529766321182251 ;  /* 0x3e08594125007423 */ /* 0x000fc80000010000 */
[----:B------:R-:W-:-:S04]  /*3be0*/  FFMA.FTZ R0, R37, R0, -0.33332768082618713379 ;  /* 0xbeaaa9ed25007423 */ /* 0x000fc80000010000 */
[----:B------:R-:W-:-:S04]  /*3bf0*/  FFMA.FTZ R37, R37, R0, RZ ;  /* 0x0000000025257223 */ /* 0x000fc800000100ff */
[----:B------:R-:W-:-:S07]  /*3c00*/  FFMA.FTZ R26, R26, R37, R26 ;  /* 0x000000251a1a7223 */ /* 0x000fce000001001a */
.L_x_64:
[----:B------:R-:W-:Y:S05]  /*3c10*/  BSYNC B0 ;  /* 0x0000000000007941 */ /* 0x000fea0003800000 */
.L_x_62:
        /* <DEDUP_REMOVED lines=16> */
.L_x_66:
[----:B------:R-:W-:Y:S01]  /*3d20*/  MOV R0, 0x3c80f082 ;  /* 0x3c80f08200007802 */ /* 0x000fe20000000f00 */
[----:B------:R-:W-:-:S04]  /*3d30*/  FMUL R27, R33, R33 ;  /* 0x00000021211b7220 */ /* 0x000fc80000400000 */
[----:B------:R-:W-:-:S04]  /*3d40*/  FFMA.FTZ R0, R27, R0, -0.052303962409496307373 ;  /* 0xbd563cae1b007423 */ /* 0x000fc80000010000 */
[----:B------:R-:W-:-:S04]  /*3d50*/  FFMA.FTZ R0, R27, R0, 0.1331529766321182251 ;  /* 0x3e0859411b007423 */ /* 0x000fc80000010000 */
[----:B------:R-:W-:-:S04]  /*3d60*/  FFMA.FTZ R0, R27, R0, -0.33332768082618713379 ;  /* 0xbeaaa9ed1b007423 */ /* 0x000fc80000010000 */
[----:B------:R-:W-:-:S04]  /*3d70*/  FFMA.FTZ R0, R27, R0, RZ ;  /* 0x000000001b007223 */ /* 0x000fc800000100ff */
[----:B------:R-:W-:-:S07]  /*3d80*/  FFMA.FTZ R27, R33, R0, R33 ;  /* 0x00000000211b7223 */ /* 0x000fce0000010021 */
.L_x_67:
[----:B------:R-:W-:Y:S05]  /*3d90*/  BSYNC B0 ;  /* 0x0000000000007941 */ /* 0x000fea0003800000 */
.L_x_65:
        /* <DEDUP_REMOVED lines=16> */
.L_x_69:
[----:B------:R-:W-:Y:S01]  /*3ea0*/  MOV R0, 0x3c80f082 ;  /* 0x3c80f08200007802 */ /* 0x000fe20000000f00 */
[----:B------:R-:W-:-:S04]  /*3eb0*/  FMUL R33, R36, R36 ;  /* 0x0000002424217220 */ /* 0x000fc80000400000 */
[----:B------:R-:W-:-:S04]  /*3ec0*/  FFMA.FTZ R0, R33, R0, -0.052303962409496307373 ;  /* 0xbd563cae21007423 */ /* 0x000fc80000010000 */
[----:B------:R-:W-:-:S04]  /*3ed0*/  FFMA.FTZ R0, R33, R0, 0.1331529766321182251 ;  /* 0x3e08594121007423 */ /* 0x000fc80000010000 */
[----:B------:R-:W-:-:S04]  /*3ee0*/  FFMA.FTZ R0, R33, R0, -0.33332768082618713379 ;  /* 0xbeaaa9ed21007423 */ /* 0x000fc80000010000 */
[----:B------:R-:W-:-:S04]  /*3ef0*/  FFMA.FTZ R33, R33, R0, RZ ;  /* 0x0000000021217223 */ /* 0x000fc800000100ff */
[----:B------:R-:W-:-:S07]  /*3f00*/  FFMA.FTZ R33, R36, R33, R36 ;  /* 0x0000002124217223 */ /* 0x000fce0000010024 */
.L_x_70:
[----:B------:R-:W-:Y:S05]  /*3f10*/  BSYNC B0 ;  /* 0x0000000000007941 */ /* 0x000fea0003800000 */
.L_x_68:
        /* <DEDUP_REMOVED lines=16> */
.L_x_72:
[----:B------:R-:W-:Y:S01]  /*4020*/  MOV R0, 0x3c80f082 ;  /* 0x3c80f08200007802 */ /* 0x000fe20000000f00 */
[----:B------:R-:W-:-:S04]  /*4030*/  FMUL R37, R22, R22 ;  /* 0x0000001616257220 */ /* 0x000fc80000400000 */
[----:B------:R-:W-:-:S04]  /*4040*/  FFMA.FTZ R0, R37, R0, -0.052303962409496307373 ;  /* 0xbd563cae25007423 */ /* 0x000fc80000010000 */
[----:B------:R-:W-:-:S04]  /*4050*/  FFMA.FTZ R0, R37, R0, 0.1331529766321182251 ;  /* 0x3e08594125007423 */ /* 0x000fc80000010000 */
[----:B------:R-:W-:-:S04]  /*4060*/  FFMA.FTZ R0, R37, R0, -0.33332768082618713379 ;  /* 0xbeaaa9ed25007423 */ /* 0x000fc80000010000 */
[----:B------:R-:W-:-:S04]  /*4070*/  FFMA.FTZ R37, R37, R0, RZ ;  /* 0x0000000025257223 */ /* 0x000fc800000100ff */
[----:B------:R-:W-:-:S07]  /*4080*/  FFMA.FTZ R22, R22, R37, R22 ;  /* 0x0000002516167223 */ /* 0x000fce0000010016 */
.L_x_73:
[----:B------:R-:W-:Y:S05]  /*4090*/  BSYNC B0 ;  /* 0x0000000000007941 */ /* 0x000fea0003800000 */
.L_x_71:
[----:B------:R-:W-:Y:S01]  /*40a0*/  FADD.FTZ R38, |R21|, -RZ ;  /* 0x800000ff15267221 */ /* 0x000fe20000010200 */
[----:B------:R-:W-:Y:S01]  /*40b0*/  BSSY B0, `(.L_x_74) ;  /* 0x0000015000007945 */ /* 0x000fe20003800000 */
[----:B------:R-:W-:-:S03]  /*40c0*/  FSEL R20, R11, R20, P1 ;  /* 0x000000140b147208 */ /* 0x000fc60000800000 */
        /* <DEDUP_REMOVED lines=12> */
.L_x_75:
[----:B------:R-:W-:Y:S01]  /*4190*/  MOV R0, 0x3c80f082 ;  /* 0x3c80f08200007802 */ /* 0x000fe20000000f00 */
[----:B------:R-:W-:-:S04]  /*41a0*/  FMUL R37, R21, R21 ;  /* 0x0000001515257220 */ /* 0x000fc80000400000 */
[----:B------:R-:W-:-:S04]  /*41b0*/  FFMA.FTZ R0, R37, R0, -0.052303962409496307373 ;  /* 0xbd563cae25007423 */ /* 0x000fc80000010000 */
[----:B------:R-:W-:-:S04]  /*41c0*/  FFMA.FTZ R0, R37, R0, 0.1331529766321182251 ;  /* 0x3e08594125007423 */ /* 0x000fc80000010000 */
[----:B------:R-:W-:-:S04]  /*41d0*/  FFMA.FTZ R0, R37, R0, -0.33332768082618713379 ;  /* 0xbeaaa9ed25007423 */ /* 0x000fc80000010000 */
[----:B------:R-:W-:-:S04]  /*41e0*/  FFMA.FTZ R0, R37, R0, RZ ;  /* 0x0000000025007223 */ /* 0x000fc800000100ff */
[----:B------:R-:W-:-:S07]  /*41f0*/  FFMA.FTZ R21, R21, R0, R21 ;  /* 0x0000000015157223 */ /* 0x000fce0000010015 */
.L_x_76:
[----:B------:R-:W-:Y:S05]  /*4200*/  BSYNC B0 ;  /* 0x0000000000007941 */ /* 0x000fea0003800000 */
.L_x_74:
[----:B------:R-:W-:Y:S01]  /*4210*/  FADD.FTZ R38, |R20|, -RZ ;  /* 0x800000ff14267221 */ /* 0x000fe20000010200 */
[----:B------:R-:W-:Y:S04]  /*4220*/  BSSY B0, `(.L_x_77) ;  /* 0x0000014000007945 */ /* 0x000fe80003800000 */
        /* <DEDUP_REMOVED lines=12> */
.L_x_78:
[----:B------:R-:W-:Y:S01]  /*42f0*/  MOV R0, 0x3c80f082 ;  /* 0x3c80f08200007802 */ /* 0x000fe20000000f00 */
[----:B------:R-:W-:-:S04]  /*4300*/  FMUL R37, R20, R20 ;  /* 0x0000001414257220 */ /* 0x000fc80000400000 */
[----:B------:R-:W-:-:S04]  /*4310*/  FFMA.FTZ R0, R37, R0, -0.052303962409496307373 ;  /* 0xbd563cae25007423 */ /* 0x000fc80000010000 */
[----:B------:R-:W-:-:S04]  /*4320*/  FFMA.FTZ R0, R37, R0, 0.1331529766321182251 ;  /* 0x3e08594125007423 */ /* 0x000fc80000010000 */
[----:B------:R-:W-:-:S04]  /*4330*/  FFMA.FTZ R0, R37, R0, -0.33332768082618713379 ;  /* 0xbeaaa9ed25007423 */ /* 0x000fc80000010000 */
[----:B------:R-:W-:-:S04]  /*4340*/  FFMA.FTZ R37, R37, R0, RZ ;  /* 0x0000000025257223 */ /* 0x000fc800000100ff */
[----:B------:R-:W-:-:S07]  /*4350*/  FFMA.FTZ R0, R20, R37, R20 ;  /* 0x0000002514007223 */ /* 0x000fce0000010014 */
.L_x_79:
[----:B------:R-:W-:Y:S05]  /*4360*/  BSYNC B0 ;  /* 0x0000000000007941 */ /* 0x000fea0003800000 */
.L_x_77:
[----:B------:R-:W0:Y:S01]  /*4370*/  S2R R20, SR_TID.X ;  /* 0x0000000000147919 */ /* 0x000e220000002100 */
[----:B------:R-:W1:Y:S01]  /*4380*/  S2UR UR7, SR_CgaCtaId ;  /* 0x00000000000779c3 */ /* 0x000e620000008800 */
[----:B------:R-:W-:Y:S01]  /*4390*/  FMUL R25, R4, R25 ;  /* 0x0000001904197220 */ /* 0x000fe20000400000 */
[----:B------:R-:W-:Y:S01]  /*43a0*/  UMOV UR6, 0x400 ;  /* 0x0000040000067882 */ /* 0x000fe20000000000 */
[----:B------:R-:W-:Y:S01]  /*43b0*/  FMUL R27, R6, R27 ;  /* 0x0000001b061b7220 */ /* 0x000fe20000400000 */
        /* <DEDUP_REMOVED lines=14> */
[----:B------:R-:W-:-:S02]  /*44a0*/  LOP3.LUT R0, R2, 0x3fc, RZ, 0xc0, !PT ;  /* 0x000003fc02007812 */ /* 0x000fc400078ec0ff */
[----:B------:R-:W-:Y:S02]  /*44b0*/  MOV R19, UR4 ;  /* 0x0000000400137c02 */ /* 0x000fe40008000f00 */
[----:B------:R-:W-:Y:S01]  /*44c0*/  MOV R28, UR5 ;  /* 0x00000005001c7c02 */ /* 0x000fe20008000f00 */
[----:B-1----:R-:W-:Y:S01]  /*44d0*/  UPRMT UR6, UR7, 0x654, UR6 ;  /* 0x0000065407067896 */ /* 0x002fe20008000006 */
[----:B0-----:R-:W-:Y:S02]  /*44e0*/  SHF.L.U32 R4, R20, 0x8, RZ ;  /* 0x0000000814047819 */ /* 0x001fe400000006ff */
[----:B------:R-:W-:Y:S02]  /*44f0*/  LOP3.LUT R20, R3, UR5, RZ, 0xfc, !PT ;  /* 0x0000000503147c12 */ /* 0x000fe4000f8efcff */
[----:B------:R-:W-:Y:S02]  /*4500*/  LOP3.LUT R4, R4, 0xf00, RZ, 0xc0, !PT ;  /* 0x00000f0004047812 */ /* 0x000fe400078ec0ff */
[----:B------:R-:W-:-:S02]  /*4510*/  ISETP.GE.AND P0, PT, R20, 0x200, PT ;  /* 0x000002001400780c */ /* 0x000fc40003f06270 */
[C---:B------:R-:W-:Y:S02]  /*4520*/  LOP3.LUT R6, R4.reuse, 0x40, RZ, 0xfc, !PT ;  /* 0x0000004004067812 */ /* 0x040fe400078efcff */
[C---:B------:R-:W-:Y:S02]  /*4530*/  LOP3.LUT R8, R4.reuse, 0x80, RZ, 0xfc, !PT ;  /* 0x0000008004087812 */ /* 0x040fe400078efcff */
[C---:B------:R-:W-:Y:S02]  /*4540*/  LOP3.LUT R5, R4.reuse, R3, RZ, 0xfc, !PT ;  /* 0x0000000304057212 */ /* 0x040fe400078efcff */
[C---:B------:R-:W-:Y:S02]  /*4550*/  LOP3.LUT R9, R4.reuse, 0xc0, RZ, 0xfc, !PT ;  /* 0x000000c004097812 */ /* 0x040fe400078efcff */
[----:B------:R-:W-:Y:S02]  /*4560*/  LEA.HI R4, R4, UR6, RZ, 0x1e ;  /* 0x0000000604047c11 */ /* 0x000fe4000f8ff0ff */
[----:B------:R-:W-:-:S02]  /*4570*/  LEA.HI R6, R6, UR6, RZ, 0x1e ;  /* 0x0000000606067c11 */ /* 0x000fc4000f8ff0ff */
[----:B------:R-:W-:Y:S02]  /*4580*/  LEA.HI R8, R8, UR6, RZ, 0x1e ;  /* 0x0000000608087c11 */ /* 0x000fe4000f8ff0ff */
[----:B------:R-:W-:Y:S02]  /*4590*/  LEA.HI R10, R9, UR6, RZ, 0x1e ;  /* 0x00000006090a7c11 */ /* 0x000fe4000f8ff0ff */
[C---:B------:R-:W-:Y:S02]  /*45a0*/  LEA R4, R5.reuse, R4, 0x2 ;  /* 0x0000000405047211 */ /* 0x040fe400078e10ff */
[C---:B------:R-:W-:Y:S02]  /*45b0*/  LEA R6, R5.reuse, R6, 0x2 ;  /* 0x0000000605067211 */ /* 0x040fe400078e10ff */
[C---:B------:R-:W-:Y:S01]  /*45c0*/  LEA R8, R5.reuse, R8, 0x2 ;  /* 0x0000000805087211 */ /* 0x040fe200078e10ff */
[----:B------:R-:W-:Y:S01]  /*45d0*/  STS [R4], R13 ;  /* 0x0000000d04007388 */ /* 0x000fe20000000800 */
[----:B------:R-:W-:-:S02]  /*45e0*/  LEA R17, R5, R10, 0x2 ;  /* 0x0000000a05117211 */ /* 0x000fc400078e10ff */
[C---:B------:R-:W-:Y:S01]  /*45f0*/  LOP3.LUT R9, R0.reuse, 0x400, RZ, 0xfc, !PT ;  /* 0x0000040000097812 */ /* 0x040fe200078efcff */
[----:B------:R-:W-:Y:S01]  /*4600*/  STS [R6+0x100], R15 ;  /* 0x0001000f06007388 */ /* 0x000fe20000000800 */
[----:B------:R-:W-:Y:S02]  /*4610*/  LOP3.LUT R10, R0, 0x800, RZ, 0xfc, !PT ;  /* 0x00000800000a7812 */ /* 0x000fe400078efcff */
[----:B------:R-:W-:Y:S01]  /*4620*/  SHF.R.U32.HI R5, RZ, 0x2, R2 ;  /* 0x00000002ff057819 */ /* 0x000fe20000011602 */
[----:B------:R-:W-:Y:S01]  /*4630*/  STS [R8+0x200], R14 ;  /* 0x0002000e08007388 */ /* 0x000fe20000000800 */
[----:B------:R-:W-:Y:S02]  /*4640*/  SHF.R.U32.HI R9, RZ, 0x2, R9 ;  /* 0x00000002ff097819 */ /* 0x000fe40000011609 */
[----:B------:R-:W-:Y:S01]  /*4650*/  SHF.R.U32.HI R10, RZ, 0x2, R10 ;  /* 0x00000002ff0a7819 */ /* 0x000fe2000001160a */
[----:B------:R-:W-:Y:S01]  /*4660*/  STS [R17+0x300], R32 ;  /* 0x0003002011007388 */ /* 0x000fe20000000800 */
[----:B------:R-:W-:-:S02]  /*4670*/  LOP3.LUT R5, R5, 0xf0, RZ, 0xc0, !PT ;  /* 0x000000f005057812 */ /* 0x000fc400078ec0ff */
[----:B------:R-:W-:Y:S01]  /*4680*/  LOP3.LUT R9, R9, 0x1f0, RZ, 0xc0, !PT ;  /* 0x000001f009097812 */ /* 0x000fe200078ec0ff */
[----:B------:R0:W-:Y:S01]  /*4690*/  STS [R4+0x40], R7 ;  /* 0x0000400704007388 */ /* 0x0001e20000000800 */
[----:B------:R-:W-:Y:S02]  /*46a0*/  LOP3.LUT R10, R10, 0x2f0, RZ, 0xc0, !PT ;  /* 0x000002f00a0a7812 */ /* 0x000fe400078ec0ff */
[----:B------:R-:W-:Y:S01]  /*46b0*/  IADD3 R5, R5, UR6, RZ ;  /* 0x0000000605057c10 */ /* 0x000fe2000fffe0ff */
[----:B------:R-:W-:Y:S01]  /*46c0*/  STS [R6+0x140], R34 ;  /* 0x0001402206007388 */ /* 0x000fe20000000800 */
[----:B------:R-:W-:Y:S02]  /*46d0*/  IADD3 R9, R9, UR6, RZ ;  /* 0x0000000609097c10 */ /* 0x000fe4000fffe0ff */
[C---:B------:R-:W-:Y:S01]  /*46e0*/  LEA R5, R0.reuse, R5, 0x2 ;  /* 0x0000000500057211 */ /* 0x040fe200078e10ff */
[----:B------:R-:W-:Y:S01]  /*46f0*/  STS [R8+0x240], R23 ;  /* 0x0002401708007388 */ /* 0x000fe20000000800 */
[----:B------:R-:W-:-:S02]  /*4700*/  LEA R9, R0, R9, 0x2 ;  /* 0x0000000900097211 */ /* 0x000fc400078e10ff */
[----:B0-----:R-:W-:Y:S01]  /*4710*/  IADD3 R7, R10, UR6, RZ ;  /* 0x000000060a077c10 */ /* 0x001fe2000fffe0ff */
[----:B------:R-:W-:Y:S01]  /*4720*/  STS [R17+0x340], R25 ;  /* 0x0003401911007388 */ /* 0x000fe20000000800 */
[----:B------:R-:W-:Y:S02]  /*4730*/  LOP3.LUT R2, R19, 0x3c, R2, 0xf8, !PT ;  /* 0x0000003c13027812 */ /* 0x000fe400078ef802 */
[----:B------:R-:W-:Y:S01]  /*4740*/  LEA R12, R0, R7, 0x2 ;  /* 0x00000007000c7211 */ /* 0x000fe200078e10ff */
[----:B------:R0:W-:Y:S01]  /*4750*/  STS [R4+0x80], R24 ;  /* 0x0000801804007388 */ /* 0x0001e20000000800 */
[----:B------:R-:W-:-:S03]  /*4760*/  SHF.R.S32.HI R19, RZ, 0x1f, R2 ;  /* 0x0000001fff137819 */ /* 0x000fc60000011402 */
[----:B------:R-:W-:Y:S01]  /*4770*/  STS [R6+0x180], R35 ;  /* 0x0001802306007388 */ /* 0x000fe20000000800 */
[----:B------:R-:W-:-:S03]  /*4780*/  LEA.HI R19, R19, R2, RZ, 0xa ;  /* 0x0000000213137211 */ /* 0x000fc600078f50ff */
[----:B------:R1:W-:Y:S01]  /*4790*/  STS [R8+0x280], R26 ;  /* 0x0002801a08007388 */ /* 0x0003e20000000800 */
[C---:B------:R-:W-:Y:S02]  /*47a0*/  SHF.L.U32 R18, R19.reuse, 0x9, RZ ;  /* 0x0000000913127819 */ /* 0x040fe400000006ff */
[----:B------:R-:W-:Y:S01]  /*47b0*/  LOP3.LUT R19, R19, 0xfffffc00, RZ, 0xc0, !PT ;  /* 0xfffffc0013137812 */ /* 0x000fe200078ec0ff */
[----:B------:R2:W-:Y:S01]  /*47c0*/  STS [R17+0x380], R27 ;  /* 0x0003801b11007388 */ /* 0x0005e20000000800 */
[----:B0-----:R-:W-:-:S03]  /*47d0*/  LOP3.LUT R24, R0, 0xc00, RZ, 0xfc, !PT ;  /* 0x00000c0000187812 */ /* 0x001fc600078efcff */
[----:B------:R-:W-:Y:S01]  /*47e0*/  STS [R4+0xc0], R33 ;  /* 0x0000c02104007388 */ /* 0x000fe20000000800 */
[----:B------:R-:W-:Y:S02]  /*47f0*/  SHF.R.U32.HI R24, RZ, 0x2, R24 ;  /* 0x00000002ff187819 */ /* 0x000fe40000011618 */
[----:B-1----:R-:W-:Y:S01]  /*4800*/  MOV R26, UR5 ;  /* 0x00000005001a7c02 */ /* 0x002fe20008000f00 */
[----:B------:R0:W-:Y:S01]  /*4810*/  STS [R6+0x1c0], R22 ;  /* 0x0001c01606007388 */ /* 0x0001e20000000800 */
[----:B------:R-:W-:-:S03]  /*4820*/  LOP3.LUT R24, R24, 0x3f0, RZ, 0xc0, !PT ;  /* 0x000003f018187812 */ /* 0x000fc600078ec0ff */
[----:B------:R1:W-:Y:S01]  /*4830*/  STS [R8+0x2c0], R21 ;  /* 0x0002c01508007388 */ /* 0x0003e20000000800 */
[----:B--2---:R-:W-:-:S03]  /*4840*/  IADD3 R27, R24, UR6, RZ ;  /* 0x00000006181b7c10 */ /* 0x004fc6000fffe0ff */
[----:B------:R2:W-:Y:S01]  /*4850*/  STS [R17+0x3c0], R16 ;  /* 0x0003c01011007388 */ /* 0x0005e20000000800 */
[----:B------:R-:W-:Y:S02]  /*4860*/  LEA R27, R0, R27, 0x2 ;  /* 0x0000001b001b7211 */ /* 0x000fe400078e10ff */
[----:B0-----:R-:W-:Y:S01]  /*4870*/  MOV R22, UR5 ;  /* 0x0000000500167c02 */ /* 0x001fe20008000f00 */
[----:B------:R-:W-:Y:S01]  /*4880*/  BAR.SYNC.DEFER_BLOCKING 0x0 ;  /* 0x0000000000007b1d */ /* 0x000fe20000010000 */
[----:B-1----:R-:W-:Y:S02]  /*4890*/  LOP3.LUT R21, R18, 0xfff80000, RZ, 0xc0, !PT ;  /* 0xfff8000012157812 */ /* 0x002fe400078ec0ff */
[----:B------:R-:W-:-:S05]  /*48a0*/  LOP3.LUT R22, R22, 0x30, R3, 0xfe, !PT ;  /* 0x0000003016167812 */ /* 0x000fca00078efe03 */
[----:B--2---:R-:W0:Y:S01]  /*48b0*/  LDC.64 R16, c[0x0][0x238] ;  /* 0x00008e00ff107b82 */ /* 0x004e220000000a00 */
[----:B------:R-:W-:Y:S02]  /*48c0*/  LOP3.LUT R18, R26, 0x20, R3, 0xfe, !PT ;  /* 0x000000201a127812 */ /* 0x000fe400078efe03 */
[----:B------:R-:W-:Y:S02]  /*48d0*/  LOP3.LUT R3, R28, 0x10, R3, 0xfe, !PT ;  /* 0x000000101c037812 */ /* 0x000fe400078efe03 */
[----:B------:R-:W-:Y:S02]  /*48e0*/  IADD3 R23, R21, R2, -R19 ;  /* 0x0000000215177210 */ /* 0x000fe40007ffe813 */
[----:B------:R-:W-:Y:S02]  /*48f0*/  ISETP.GE.AND P1, PT, R3, 0x200, PT ;  /* 0x000002000300780c */ /* 0x000fe40003f26270 */
[----:B------:R-:W-:Y:S02]  /*4900*/  ISETP.GE.AND P2, PT, R18, 0x200, PT ;  /* 0x000002001200780c */ /* 0x000fe40003f46270 */
[----:B------:R-:W-:-:S02]  /*4910*/  LEA R19, R20, R23, 0xa ;  /* 0x0000001714137211 */ /* 0x000fc400078e50ff */
[----:B------:R-:W-:Y:S02]  /*4920*/  ISETP.GE.AND P3, PT, R22, 0x200, PT ;  /* 0x000002001600780c */ /* 0x000fe40003f66270 */
[-C--:B------:R-:W-:Y:S02]  /*4930*/  LEA R21, R3, R23.reuse, 0xa ;  /* 0x0000001703157211 */ /* 0x080fe400078e50ff */
[----:B------:R-:W-:Y:S01]  /*4940*/  LEA R25, R18, R23, 0xa ;  /* 0x0000001712197211 */ /* 0x000fe200078e50ff */
[----:B------:R-:W1:Y:S04]  /*4950*/  LDS.128 R4, [R5] ;  /* 0x0000000005047984 */ /* 0x000e680000000c00 */
[----:B------:R-:W2:Y:S01]  /*4960*/  LDS.128 R8, [R9+0x1000] ;  /* 0x0010000009087984 */ /* 0x000ea20000000c00 */
[----:B0-----:R-:W-:-:S03]  /*4970*/  IMAD.WIDE R2, R19, 0x4, R16 ;  /* 0x0000000413027825 */ /* 0x001fc600078e0210 */
[----:B------:R-:W0:Y:S01]  /*4980*/  LDS.128 R12, [R12+0x2000] ;  /* 0x002000000c0c7984 */ /* 0x000e220000000c00 */
[----:B------:R-:W-:-:S04]  /*4990*/  IMAD.WIDE R18, R21, 0x4, R16 ;  /* 0x0000000415127825 */ /* 0x000fc800078e0210 */
[----:B------:R-:W-:Y:S01]  /*49a0*/  IMAD.WIDE R20, R25, 0x4, R16 ;  /* 0x0000000419147825 */ /* 0x000fe200078e0210 */
[----:B-1----:R1:W-:Y:S04]  /*49b0*/  @!P0 STG.E.128 desc[UR8][R2.64], R4 ;  /* 0x0000000402008986 */ /* 0x0023e8000c101d08 */
[----:B--2---:R1:W-:Y:S04]  /*49c0*/  @!P1 STG.E.128 desc[UR8][R18.64], R8 ;  /* 0x0000000812009986 */ /* 0x0043e8000c101d08 */
[----:B0-----:R1:W-:Y:S01]  /*49d0*/  @!P2 STG.E.128 desc[UR8][R20.64], R12 ;  /* 0x0000000c1400a986 */ /* 0x0013e2000c101d08 */
[----:B------:R-:W-:Y:S05]  /*49e0*/  @P3 EXIT ;  /* 0x000000000000394d */ /* 0x000fea0003800000 */
[----:B------:R-:W0:Y:S01]  /*49f0*/  LDS.128 R24, [R27+0x3000] ;  /* 0x003000001b187984 */ /* 0x000e220000000c00 */
[----:B------:R-:W-:-:S05]  /*4a00*/  LEA R23, R22, R23, 0xa ;  /* 0x0000001716177211 */ /* 0x000fca00078e50ff */
[----:B------:R-:W-:-:S05]  /*4a10*/  IMAD.WIDE R16, R23, 0x4, R16 ;  /* 0x0000000417107825 */ /* 0x000fca00078e0210 */
[----:B0-----:R-:W-:Y:S01]  /*4a20*/  STG.E.128 desc[UR8][R16.64], R24 ;  /* 0x0000001810007986 */ /* 0x001fe2000c101d08 */
[----:B------:R-:W-:Y:S05]  /*4a30*/  EXIT ;  /* 0x000000000000794d */ /* 0x000fea0003800000 */
.L_x_80:
[----:B------:R-:W-:-:S00]  /*4a40*/  BRA `(.L_x_80) ;  /* 0xfffffffc00fc7947 */ /* 0x000fc0000383ffff */
[----:B------:R-:W-:-:S00]  /*4a50*/  NOP ;  /* 0x0000000000007918 */ /* 0x000fc00000000000 */
        /* <DEDUP_REMOVED lines=10> */
.L_x_81:


//--------------------- .nv.global.init           --------------------------
	.section	.nv.global.init,"aw",@progbits
.nv.global.init:
	.type		_$_str,@object
	.size		_$_str,(_$_str_$_2 - _$_str)
_$_str:
        /*0000*/ 	.byte	0x5f, 0x5f, 0x43, 0x55, 0x44, 0x41, 0x5f, 0x46, 0x54, 0x5a, 0x00
	.type		_$_str_$_2,@object
	.size		_$_str_$_2,(.L_1 - _$_str_$_2)
_$_str_$_2:
        /*000b*/ 	.byte	0x5f, 0x5f, 0x43, 0x55, 0x44, 0x41, 0x5f, 0x50, 0x52, 0x45, 0x43, 0x5f, 0x53, 0x51, 0x52, 0x54
        /*001b*/ 	.byte	0x00
.L_1:


//--------------------- .nv.shared.triton_poi_fused__native_batch_norm_legit_no_training_mul_softplus_tanh_8 --------------------------
	.section	.nv.shared.triton_poi_fused__native_batch_norm_legit_no_training_mul_softplus_tanh_8,"aw",@nobits
	.sectionflags	@""
	.align	16
	.zero		1024


//--------------------- .nv.constant0.triton_poi_fused__native_batch_norm_legit_no_training_mul_softplus_tanh_8 --------------------------
	.section	.nv.constant0.triton_poi_fused__native_batch_norm_legit_no_training_mul_softplus_tanh_8,"a",@progbits
	.sectionflags	@""
	.align	4
.nv.constant0.triton_poi_fused__native_batch_norm_legit_no_training_mul_softplus_tanh_8:
	.zero		584
